// auto-generated by cutlass_sweep.gemm — config: {"arch": "sm_90", "cluster_m": 1, "cluster_n": 1, "cublas_kernel_name": "sm90_xmma_gemm_f16f16_f16f32_f32_nt_n_tilesize64x128x32_warpgroupsize1x1x1_bgrada_execute_segment_k_off_kernel__5x_cublas", "dtype": "fp16", "dtype_b": "fp16", "dtype_c_cpp": "cutlass::half_t", "layout": "nt", "stages": 0, "tile_k": 32, "tile_m": 64, "tile_n": 128}
#include "cutlass/cutlass.h"
#include "cutlass/gemm/collective/collective_builder.hpp"
#include "cutlass/gemm/device/gemm_universal_adapter.h"
#include "cutlass/gemm/kernel/gemm_universal.hpp"
#include "cutlass/epilogue/collective/collective_builder.hpp"

using ElemA = cutlass::half_t;
using ElemB = cutlass::half_t;
using ElemCD = cutlass::half_t;
using Acc  = float;
using TileShape    = cute::Shape<cute::_64, cute::_128, cute::_32>;
using ClusterShape = cute::Shape<cute::_1, cute::_1, cute::_1>;

using CollectiveEpilogue = typename cutlass::epilogue::collective::CollectiveBuilder<
    cutlass::arch::Sm90, cutlass::arch::OpClassTensorOp,
    TileShape, ClusterShape,
    cutlass::epilogue::collective::EpilogueTileAuto,
    Acc, Acc,
    ElemCD, cutlass::layout::RowMajor, 128 / cutlass::sizeof_bits<ElemCD>::value,
    ElemCD, cutlass::layout::RowMajor, 128 / cutlass::sizeof_bits<ElemCD>::value,
    cutlass::epilogue::collective::EpilogueScheduleAuto
  >::CollectiveOp;

using CollectiveMainloop = typename cutlass::gemm::collective::CollectiveBuilder<
    cutlass::arch::Sm90, cutlass::arch::OpClassTensorOp,
    ElemA, cutlass::layout::RowMajor, 128 / cutlass::sizeof_bits<ElemA>::value,
    ElemB, cutlass::layout::ColumnMajor, 128 / cutlass::sizeof_bits<ElemB>::value,
    Acc,
    TileShape, ClusterShape,
    cutlass::gemm::collective::StageCountAutoCarveout<static_cast<int>(sizeof(typename CollectiveEpilogue::SharedStorage))>,
    cutlass::gemm::collective::KernelScheduleAuto
  >::CollectiveOp;

using GemmKernel = cutlass::gemm::kernel::GemmUniversal<
    cute::Shape<int,int,int,int>,
    CollectiveMainloop,
    CollectiveEpilogue
>;
using Gemm = cutlass::gemm::device::GemmUniversalAdapter<GemmKernel>;

// Force the device kernel symbol into the cubin without needing a host main.
auto* _anchor = &cutlass::device_kernel<GemmKernel>;


// ===== COMPILED SASS (sm_90a) =====

	.target	sm_90a

	.elftype	@"ET_EXEC"


//--------------------- .note.nv.tkinfo           --------------------------
	.section	.note.nv.tkinfo,"",@"SHT_NOTE"
	.sectionflags	@"SHF_NOTE_NV_TKINFO"
	.tkinfo
        /*0018*/ 	.word	0x00000002
        /*0030*/ 	.string	""
        /*0030*/ 	.string	"ptxas"
        /*0030*/ 	.string	"Cuda compilation tools, release 13.0, V13.0.88"
        /*0030*/ 	.string	"Build cuda_13.0.r13.0/compiler.36424714_0"
        /*0030*/ 	.string	"-arch sm_90a -m 64 "



//--------------------- .note.nv.cuinfo           --------------------------
	.section	.note.nv.cuinfo,"",@"SHT_NOTE"
	.sectionflags	@"SHF_NOTE_NV_CUINFO"
        /*0018*/ 	.short	0x0002
        /*001a*/ 	.short	0x005a
        /*001c*/ 	.short	0x0082
	.zero		2


//--------------------- .nv.info                  --------------------------
	.section	.nv.info,"",@"SHT_CUDA_INFO"
	.align	4


	//----- nvinfo : EIATTR_REGCOUNT
	.align		4
        /*0000*/ 	.byte	0x04, 0x2f
        /*0002*/ 	.short	(.L_15 - .L_14)
	.align		4
.L_14:
        /*0004*/ 	.word	index@(_ZN7cutlass13device_kernelINS_4gemm6kernel13GemmUniversalIN4cute5tupleIJiiiiEEENS1_10collective13CollectiveMmaINS1_34MainloopSm90TmaGmmaWarpSpecializedILi18ENS5_IJNS4_1CILi1EEESB_SB_EEENS1_32KernelTmaWarpSpecializedPingpongEEENS5_IJNSA_ILi64EEENSA_ILi128EEENSA_ILi32EEEEEENS_6half_tENS5_IJlSB_lEEESJ_SK_NS4_8TiledMMAINS4_8MMA_AtomIJNS4_4SM904GMMA26MMA_64x128x16_F32F16F16_SSILNSO_5MajorE0ELSQ_0ELNSO_7ScaleInE1ELSR_1EEEEEENS4_6LayoutISC_NS5_IJNSA_ILi0EEESV_SV_EEEEENS5_IJNS4_10UnderscoreESY_SY_EEEEENS4_13SM90_TMA_LOADENS4_14ComposedLayoutINS4_7SwizzleILi2ELi4ELi3EEENS4_18smem_ptr_flag_bitsILi16EEENSU_INS5_IJNSA_ILi8EEESH_EEENS5_IJSH_SB_EEEEEEEvNS4_8identityES11_S1B_vS1C_EENS_8epilogue10collective6detail29Sm90TmaWarpSpecializedAdapterINS1F_15DefaultEpilogueISJ_SK_SK_NS1E_6thread17LinearCombinationISJ_Li1EffLNS1J_9ScaleType4KindE0ELNS_15FloatRoundStyleE2ESJ_EENS1_15EpilogueDefaultEEEEEvvEEEEvNT_6ParamsE)
        /*0008*/ 	.word	0x000000a8


	//----- nvinfo : EIATTR_FRAME_SIZE
	.align		4
.L_15:
        /*000c*/ 	.byte	0x04, 0x11
        /*000e*/ 	.short	(.L_17 - .L_16)
	.align		4
.L_16:
        /*0010*/ 	.word	index@(_ZN7cutlass13device_kernelINS_4gemm6kernel13GemmUniversalIN4cute5tupleIJiiiiEEENS1_10collective13CollectiveMmaINS1_34MainloopSm90TmaGmmaWarpSpecializedILi18ENS5_IJNS4_1CILi1EEESB_SB_EEENS1_32KernelTmaWarpSpecializedPingpongEEENS5_IJNSA_ILi64EEENSA_ILi128EEENSA_ILi32EEEEEENS_6half_tENS5_IJlSB_lEEESJ_SK_NS4_8TiledMMAINS4_8MMA_AtomIJNS4_4SM904GMMA26MMA_64x128x16_F32F16F16_SSILNSO_5MajorE0ELSQ_0ELNSO_7ScaleInE1ELSR_1EEEEEENS4_6LayoutISC_NS5_IJNSA_ILi0EEESV_SV_EEEEENS5_IJNS4_10UnderscoreESY_SY_EEEEENS4_13SM90_TMA_LOADENS4_14ComposedLayoutINS4_7SwizzleILi2ELi4ELi3EEENS4_18smem_ptr_flag_bitsILi16EEENSU_INS5_IJNSA_ILi8EEESH_EEENS5_IJSH_SB_EEEEEEEvNS4_8identityES11_S1B_vS1C_EENS_8epilogue10collective6detail29Sm90TmaWarpSpecializedAdapterINS1F_15DefaultEpilogueISJ_SK_SK_NS1E_6thread17LinearCombinationISJ_Li1EffLNS1J_9ScaleType4KindE0ELNS_15FloatRoundStyleE2ESJ_EENS1_15EpilogueDefaultEEEEEvvEEEEvNT_6ParamsE)
        /*0014*/ 	.word	0x00000008


	//----- nvinfo : EIATTR_MIN_STACK_SIZE
	.align		4
.L_17:
        /*0018*/ 	.byte	0x04, 0x12
        /*001a*/ 	.short	(.L_19 - .L_18)
	.align		4
.L_18:
        /*001c*/ 	.word	index@(_ZN7cutlass13device_kernelINS_4gemm6kernel13GemmUniversalIN4cute5tupleIJiiiiEEENS1_10collective13CollectiveMmaINS1_34MainloopSm90TmaGmmaWarpSpecializedILi18ENS5_IJNS4_1CILi1EEESB_SB_EEENS1_32KernelTmaWarpSpecializedPingpongEEENS5_IJNSA_ILi64EEENSA_ILi128EEENSA_ILi32EEEEEENS_6half_tENS5_IJlSB_lEEESJ_SK_NS4_8TiledMMAINS4_8MMA_AtomIJNS4_4SM904GMMA26MMA_64x128x16_F32F16F16_SSILNSO_5MajorE0ELSQ_0ELNSO_7ScaleInE1ELSR_1EEEEEENS4_6LayoutISC_NS5_IJNSA_ILi0EEESV_SV_EEEEENS5_IJNS4_10UnderscoreESY_SY_EEEEENS4_13SM90_TMA_LOADENS4_14ComposedLayoutINS4_7SwizzleILi2ELi4ELi3EEENS4_18smem_ptr_flag_bitsILi16EEENSU_INS5_IJNSA_ILi8EEESH_EEENS5_IJSH_SB_EEEEEEEvNS4_8identityES11_S1B_vS1C_EENS_8epilogue10collective6detail29Sm90TmaWarpSpecializedAdapterINS1F_15DefaultEpilogueISJ_SK_SK_NS1E_6thread17LinearCombinationISJ_Li1EffLNS1J_9ScaleType4KindE0ELNS_15FloatRoundStyleE2ESJ_EENS1_15EpilogueDefaultEEEEEvvEEEEvNT_6ParamsE)
        /*0020*/ 	.word	0x00000008
.L_19:


//--------------------- .nv.compat                --------------------------
	.section	.nv.compat,"",@"SHT_CUDA_COMPAT_INFO"
	.align	4
        /*0000*/ 	.byte	0x02, 0x09, 0x01, 0x00, 0x02, 0x02, 0x04, 0x00, 0x02, 0x05, 0x05, 0x00, 0x03, 0x07, 0x01, 0x01
        /*0010*/ 	.byte	0x02, 0x03, 0x01, 0x00, 0x02, 0x06, 0x01, 0x00, 0x04, 0x0b, 0x08, 0x00, 0x00, 0x00, 0x00, 0x00
        /*0020*/ 	.byte	0x00, 0x00, 0x00, 0x00


//--------------------- .nv.info._ZN7cutlass13device_kernelINS_4gemm6kernel13GemmUniversalIN4cute5tupleIJiiiiEEENS1_10collective13CollectiveMmaINS1_34MainloopSm90TmaGmmaWarpSpecializedILi18ENS5_IJNS4_1CILi1EEESB_SB_EEENS1_32KernelTmaWarpSpecializedPingpongEEENS5_IJNSA_ILi64EEENSA_ILi128EEENSA_ILi32EEEEEENS_6half_tENS5_IJlSB_lEEESJ_SK_NS4_8TiledMMAINS4_8MMA_AtomIJNS4_4SM904GMMA26MMA_64x128x16_F32F16F16_SSILNSO_5MajorE0ELSQ_0ELNSO_7ScaleInE1ELSR_1EEEEEENS4_6LayoutISC_NS5_IJNSA_ILi0EEESV_SV_EEEEENS5_IJNS4_10UnderscoreESY_SY_EEEEENS4_13SM90_TMA_LOADENS4_14ComposedLayoutINS4_7SwizzleILi2ELi4ELi3EEENS4_18smem_ptr_flag_bitsILi16EEENSU_INS5_IJNSA_ILi8EEESH_EEENS5_IJSH_SB_EEEEEEEvNS4_8identityES11_S1B_vS1C_EENS_8epilogue10collective6detail29Sm90TmaWarpSpecializedAdapterINS1F_15DefaultEpilogueISJ_SK_SK_NS1E_6thread17LinearCombinationISJ_Li1EffLNS1J_9ScaleType4KindE0ELNS_15FloatRoundStyleE2ESJ_EENS1_15EpilogueDefaultEEEEEvvEEEEvNT_6ParamsE --------------------------
	.section	.nv.info._ZN7cutlass13device_kernelINS_4gemm6kernel13GemmUniversalIN4cute5tupleIJiiiiEEENS1_10collective13CollectiveMmaINS1_34MainloopSm90TmaGmmaWarpSpecializedILi18ENS5_IJNS4_1CILi1EEESB_SB_EEENS1_32KernelTmaWarpSpecializedPingpongEEENS5_IJNSA_ILi64EEENSA_ILi128EEENSA_ILi32EEEEEENS_6half_tENS5_IJlSB_lEEESJ_SK_NS4_8TiledMMAINS4_8MMA_AtomIJNS4_4SM904GMMA26MMA_64x128x16_F32F16F16_SSILNSO_5MajorE0ELSQ_0ELNSO_7ScaleInE1ELSR_1EEEEEENS4_6LayoutISC_NS5_IJNSA_ILi0EEESV_SV_EEEEENS5_IJNS4_10UnderscoreESY_SY_EEEEENS4_13SM90_TMA_LOADENS4_14ComposedLayoutINS4_7SwizzleILi2ELi4ELi3EEENS4_18smem_ptr_flag_bitsILi16EEENSU_INS5_IJNSA_ILi8EEESH_EEENS5_IJSH_SB_EEEEEEEvNS4_8identityES11_S1B_vS1C_EENS_8epilogue10collective6detail29Sm90TmaWarpSpecializedAdapterINS1F_15DefaultEpilogueISJ_SK_SK_NS1E_6thread17LinearCombinationISJ_Li1EffLNS1J_9ScaleType4KindE0ELNS_15FloatRoundStyleE2ESJ_EENS1_15EpilogueDefaultEEEEEvvEEEEvNT_6ParamsE,"",@"SHT_CUDA_INFO"
	.sectionflags	@""
	.align	4


	//----- nvinfo : EIATTR_CUDA_API_VERSION
	.align		4
        /*0000*/ 	.byte	0x04, 0x37
        /*0002*/ 	.short	(.L_21 - .L_20)
.L_20:
        /*0004*/ 	.word	0x00000082


	//----- nvinfo : EIATTR_KPARAM_INFO
	.align		4
.L_21:
        /*0008*/ 	.byte	0x04, 0x17
        /*000a*/ 	.short	(.L_23 - .L_22)
.L_22:
        /*000c*/ 	.word	0x00000000
        /*0010*/ 	.short	0x0000
        /*0012*/ 	.short	0x0070
        /*0014*/ 	.byte	0x00, 0xf0, 0x01, 0x10


	//----- nvinfo : EIATTR_SPARSE_MMA_MASK
	.align		4
.L_23:
        /*0018*/ 	.byte	0x03, 0x50
        /*001a*/ 	.short	0x0000


	//----- nvinfo : EIATTR_MAXREG_COUNT
	.align		4
        /*001c*/ 	.byte	0x03, 0x1b
        /*001e*/ 	.short	0x00a8


	//----- nvinfo : EIATTR_NUM_BARRIERS
	.align		4
        /*0020*/ 	.byte	0x02, 0x4c
        /*0022*/ 	.byte	0x01
	.zero		1


	//----- nvinfo : EIATTR_EXTERNS
	.align		4
        /*0024*/ 	.byte	0x04, 0x0f
        /*0026*/ 	.short	(.L_25 - .L_24)


	//   ....[0]....
	.align		4
.L_24:
        /*0028*/ 	.word	index@(__assertfail)


	//----- nvinfo : EIATTR_ANNOTATIONS
	.align		4
.L_25:
        /*002c*/ 	.byte	0x04, 0x55
        /*002e*/ 	.short	(.L_27 - .L_26)


	//   ....[0]....
.L_26:
        /*0030*/ 	.word	0x00000001
        /*0034*/ 	.byte	0xc0, 0x0c, 0x00, 0x00, 0x01, 0x00, 0x00, 0x00, 0xe0, 0x60, 0x00, 0x00, 0x01, 0x00, 0x00, 0x00
        /*0044*/ 	.byte	0xf0, 0x6c, 0x00, 0x00


	//----- nvinfo : EIATTR_MERCURY_ISA_VERSION
	.align		4
.L_27:
        /*0048*/ 	.byte	0x03, 0x5f
        /*004a*/ 	.short	0x0101


	//----- nvinfo : EIATTR_INT_WARP_WIDE_INSTR_OFFSETS
	.align		4
        /*004c*/ 	.byte	0x04, 0x31
        /*004e*/ 	.short	(.L_29 - .L_28)


	//   ....[0]....
.L_28:
        /*0050*/ 	.word	0x000005d0


	//   ....[1]....
        /*0054*/ 	.word	0x000005f0


	//   ....[2]....
        /*0058*/ 	.word	0x00000670


	//   ....[3]....
        /*005c*/ 	.word	0x00000680


	//   ....[4]....
        /*0060*/ 	.word	0x00000690


	//   ....[5]....
        /*0064*/ 	.word	0x000006b0


	//   ....[6]....
        /*0068*/ 	.word	0x00000740


	//   ....[7]....
        /*006c*/ 	.word	0x00000760


	//----- nvinfo : EIATTR_COOP_GROUP_MASK_REGIDS
	.align		4
.L_29:
        /*0070*/ 	.byte	0x04, 0x29
        /*0072*/ 	.short	(.L_31 - .L_30)


	//   ....[0]....
.L_30:
        /*0074*/ 	.word	0xffffffff


	//   ....[1]....
        /*0078*/ 	.word	0xffffffff


	//   ....[2]....
        /*007c*/ 	.word	0xffffffff


	//   ....[3]....
        /*0080*/ 	.word	0xffffffff


	//   ....[4]....
        /*0084*/ 	.word	0xffffffff


	//   ....[5]....
        /*0088*/ 	.word	0xffffffff


	//----- nvinfo : EIATTR_COOP_GROUP_INSTR_OFFSETS
	.align		4
.L_31:
        /*008c*/ 	.byte	0x04, 0x28
        /*008e*/ 	.short	(.L_33 - .L_32)


	//   ....[0]....
.L_32:
        /*0090*/ 	.word	0x00000070


	//   ....[1]....
        /*0094*/ 	.word	0x00000080


	//   ....[2]....
        /*0098*/ 	.word	0x00000140


	//   ....[3]....
        /*009c*/ 	.word	0x000004c0


	//   ....[4]....
        /*00a0*/ 	.word	0x00000500


	//   ....[5]....
        /*00a4*/ 	.word	0x00000550


	//----- nvinfo : EIATTR_REG_RECONFIG
	.align		4
.L_33:
        /*00a8*/ 	.byte	0x01, 0x54
	.zero		2


	//----- nvinfo : EIATTR_SYSCALL_OFFSETS
	.align		4
        /*00ac*/ 	.byte	0x04, 0x46
        /*00ae*/ 	.short	(.L_35 - .L_34)


	//   ....[0]....
.L_34:
        /*00b0*/ 	.word	0x000017f0


	//----- nvinfo : EIATTR_MBARRIER_INSTR_OFFSETS
	.align		4
.L_35:
        /*00b4*/ 	.byte	0x04, 0x39
        /*00b6*/ 	.short	(.L_37 - .L_36)


	//   ....[0]....
.L_36:
        /*00b8*/ 	.word	0x00000260
        /*00bc*/ 	.word	0x000000ff
        /*00c0*/ 	.word	0x00000000
        /*00c4*/ 	.short	0x0100
        /*00c6*/ 	.byte	0x08
	.zero		1


	//   ....[1]....
        /*00c8*/ 	.word	0x00000270
        /*00cc*/ 	.word	0x000000ff
        /*00d0*/ 	.word	0x00000090
        /*00d4*/ 	.short	0x0100
        /*00d6*/ 	.byte	0x08
	.zero		1


	//   ....[2]....
        /*00d8*/ 	.word	0x00000280
        /*00dc*/ 	.word	0x000000ff
        /*00e0*/ 	.word	0x00000008
        /*00e4*/ 	.short	0x0100
        /*00e6*/ 	.byte	0x08
	.zero		1


	//   ....[3]....
        /*00e8*/ 	.word	0x00000290
        /*00ec*/ 	.word	0x000000ff
        /*00f0*/ 	.word	0x00000098
        /*00f4*/ 	.short	0x0100
        /*00f6*/ 	.byte	0x08
	.zero		1


	//   ....[4]....
        /*00f8*/ 	.word	0x000002a0
        /*00fc*/ 	.word	0x000000ff
        /*0100*/ 	.word	0x00000010
        /*0104*/ 	.short	0x0100
        /*0106*/ 	.byte	0x08
	.zero		1


	//   ....[5]....
        /*0108*/ 	.word	0x000002b0
        /*010c*/ 	.word	0x000000ff
        /*0110*/ 	.word	0x000000a0
        /*0114*/ 	.short	0x0100
        /*0116*/ 	.byte	0x08
	.zero		1


	//   ....[6]....
        /*0118*/ 	.word	0x000002c0
        /*011c*/ 	.word	0x000000ff
        /*0120*/ 	.word	0x00000018
        /*0124*/ 	.short	0x0100
        /*0126*/ 	.byte	0x08
	.zero		1


	//   ....[7]....
        /*0128*/ 	.word	0x000002d0
        /*012c*/ 	.word	0x000000ff
        /*0130*/ 	.word	0x000000a8
        /*0134*/ 	.short	0x0100
        /*0136*/ 	.byte	0x08
	.zero		1


	//   ....[8]....
        /*0138*/ 	.word	0x000002e0
        /*013c*/ 	.word	0x000000ff
        /*0140*/ 	.word	0x00000020
        /*0144*/ 	.short	0x0100
        /*0146*/ 	.byte	0x08
	.zero		1


	//   ....[9]....
        /*0148*/ 	.word	0x000002f0
        /*014c*/ 	.word	0x000000ff
        /*0150*/ 	.word	0x000000b0
        /*0154*/ 	.short	0x0100
        /*0156*/ 	.byte	0x08
	.zero		1


	//   ....[10]....
        /*0158*/ 	.word	0x00000300
        /*015c*/ 	.word	0x000000ff
        /*0160*/ 	.word	0x00000028
        /*0164*/ 	.short	0x0100
        /*0166*/ 	.byte	0x08
	.zero		1


	//   ....[11]....
        /*0168*/ 	.word	0x00000310
        /*016c*/ 	.word	0x000000ff
        /*0170*/ 	.word	0x000000b8
        /*0174*/ 	.short	0x0100
        /*0176*/ 	.byte	0x08
	.zero		1


	//   ....[12]....
        /*0178*/ 	.word	0x00000320
        /*017c*/ 	.word	0x000000ff
        /*0180*/ 	.word	0x00000030
        /*0184*/ 	.short	0x0100
        /*0186*/ 	.byte	0x08
	.zero		1


	//   ....[13]....
        /*0188*/ 	.word	0x00000330
        /*018c*/ 	.word	0x000000ff
        /*0190*/ 	.word	0x000000c0
        /*0194*/ 	.short	0x0100
        /*0196*/ 	.byte	0x08
	.zero		1


	//   ....[14]....
        /*0198*/ 	.word	0x00000340
        /*019c*/ 	.word	0x000000ff
        /*01a0*/ 	.word	0x00000038
        /*01a4*/ 	.short	0x0100
        /*01a6*/ 	.byte	0x08
	.zero		1


	//   ....[15]....
        /*01a8*/ 	.word	0x00000350
        /*01ac*/ 	.word	0x000000ff
        /*01b0*/ 	.word	0x000000c8
        /*01b4*/ 	.short	0x0100
        /*01b6*/ 	.byte	0x08
	.zero		1


	//   ....[16]....
        /*01b8*/ 	.word	0x00000360
        /*01bc*/ 	.word	0x000000ff
        /*01c0*/ 	.word	0x00000040
        /*01c4*/ 	.short	0x0100
        /*01c6*/ 	.byte	0x08
	.zero		1


	//   ....[17]....
        /*01c8*/ 	.word	0x00000370
        /*01cc*/ 	.word	0x000000ff
        /*01d0*/ 	.word	0x000000d0
        /*01d4*/ 	.short	0x0100
        /*01d6*/ 	.byte	0x08
	.zero		1


	//   ....[18]....
        /*01d8*/ 	.word	0x00000380
        /*01dc*/ 	.word	0x000000ff
        /*01e0*/ 	.word	0x00000048
        /*01e4*/ 	.short	0x0100
        /*01e6*/ 	.byte	0x08
	.zero		1


	//   ....[19]....
        /*01e8*/ 	.word	0x00000390
        /*01ec*/ 	.word	0x000000ff
        /*01f0*/ 	.word	0x000000d8
        /*01f4*/ 	.short	0x0100
        /*01f6*/ 	.byte	0x08
	.zero		1


	//   ....[20]....
        /*01f8*/ 	.word	0x000003a0
        /*01fc*/ 	.word	0x000000ff
        /*0200*/ 	.word	0x00000050
        /*0204*/ 	.short	0x0100
        /*0206*/ 	.byte	0x08
	.zero		1


	//   ....[21]....
        /*0208*/ 	.word	0x000003b0
        /*020c*/ 	.word	0x000000ff
        /*0210*/ 	.word	0x000000e0
        /*0214*/ 	.short	0x0100
        /*0216*/ 	.byte	0x08
	.zero		1


	//   ....[22]....
        /*0218*/ 	.word	0x000003c0
        /*021c*/ 	.word	0x000000ff
        /*0220*/ 	.word	0x00000058
        /*0224*/ 	.short	0x0100
        /*0226*/ 	.byte	0x08
	.zero		1


	//   ....[23]....
        /*0228*/ 	.word	0x000003d0
        /*022c*/ 	.word	0x000000ff
        /*0230*/ 	.word	0x000000e8
        /*0234*/ 	.short	0x0100
        /*0236*/ 	.byte	0x08
	.zero		1


	//   ....[24]....
        /*0238*/ 	.word	0x000003e0
        /*023c*/ 	.word	0x000000ff
        /*0240*/ 	.word	0x00000060
        /*0244*/ 	.short	0x0100
        /*0246*/ 	.byte	0x08
	.zero		1


	//   ....[25]....
        /*0248*/ 	.word	0x000003f0
        /*024c*/ 	.word	0x000000ff
        /*0250*/ 	.word	0x000000f0
        /*0254*/ 	.short	0x0100
        /*0256*/ 	.byte	0x08
	.zero		1


	//   ....[26]....
        /*0258*/ 	.word	0x00000400
        /*025c*/ 	.word	0x000000ff
        /*0260*/ 	.word	0x00000068
        /*0264*/ 	.short	0x0100
        /*0266*/ 	.byte	0x08
	.zero		1


	//   ....[27]....
        /*0268*/ 	.word	0x00000410
        /*026c*/ 	.word	0x000000ff
        /*0270*/ 	.word	0x000000f8
        /*0274*/ 	.short	0x0100
        /*0276*/ 	.byte	0x08
	.zero		1


	//   ....[28]....
        /*0278*/ 	.word	0x00000420
        /*027c*/ 	.word	0x000000ff
        /*0280*/ 	.word	0x00000070
        /*0284*/ 	.short	0x0100
        /*0286*/ 	.byte	0x08
	.zero		1


	//   ....[29]....
        /*0288*/ 	.word	0x00000430
        /*028c*/ 	.word	0x000000ff
        /*0290*/ 	.word	0x00000100
        /*0294*/ 	.short	0x0100
        /*0296*/ 	.byte	0x08
	.zero		1


	//   ....[30]....
        /*0298*/ 	.word	0x00000440
        /*029c*/ 	.word	0x000000ff
        /*02a0*/ 	.word	0x00000078
        /*02a4*/ 	.short	0x0100
        /*02a6*/ 	.byte	0x08
	.zero		1


	//   ....[31]....
        /*02a8*/ 	.word	0x00000450
        /*02ac*/ 	.word	0x000000ff
        /*02b0*/ 	.word	0x00000108
        /*02b4*/ 	.short	0x0100
        /*02b6*/ 	.byte	0x08
	.zero		1


	//   ....[32]....
        /*02b8*/ 	.word	0x00000460
        /*02bc*/ 	.word	0x000000ff
        /*02c0*/ 	.word	0x00000080
        /*02c4*/ 	.short	0x0100
        /*02c6*/ 	.byte	0x08
	.zero		1


	//   ....[33]....
        /*02c8*/ 	.word	0x00000470
        /*02cc*/ 	.word	0x000000ff
        /*02d0*/ 	.word	0x00000110
        /*02d4*/ 	.short	0x0100
        /*02d6*/ 	.byte	0x08
	.zero		1


	//   ....[34]....
        /*02d8*/ 	.word	0x00000480
        /*02dc*/ 	.word	0x000000ff
        /*02e0*/ 	.word	0x00000088
        /*02e4*/ 	.short	0x0100
        /*02e6*/ 	.byte	0x08
	.zero		1


	//   ....[35]....
        /*02e8*/ 	.word	0x00000490
        /*02ec*/ 	.word	0x000000ff
        /*02f0*/ 	.word	0x00000118
        /*02f4*/ 	.short	0x0100
        /*02f6*/ 	.byte	0x08
	.zero		1


	//   ....[36]....
        /*02f8*/ 	.word	0x000007a0
        /*02fc*/ 	.word	0x000000ff
        /*0300*/ 	.word	0x00000150
        /*0304*/ 	.short	0x0100
        /*0306*/ 	.byte	0x08
	.zero		1


	//   ....[37]....
        /*0308*/ 	.word	0x00000810
        /*030c*/ 	.word	0x000000ff
        /*0310*/ 	.word	0x00000158
        /*0314*/ 	.short	0x0100
        /*0316*/ 	.byte	0x08
	.zero		1


	//   ....[38]....
        /*0318*/ 	.word	0x00000830
        /*031c*/ 	.word	0x000000ff
        /*0320*/ 	.word	0x00000130
        /*0324*/ 	.short	0x0100
        /*0326*/ 	.byte	0x09
	.zero		1


	//   ....[39]....
        /*0328*/ 	.word	0x00000840
        /*032c*/ 	.word	0x000000ff
        /*0330*/ 	.word	0x00000138
        /*0334*/ 	.short	0x0100
        /*0336*/ 	.byte	0x09
	.zero		1


	//   ....[40]....
        /*0338*/ 	.word	0x00000850
        /*033c*/ 	.word	0x000000ff
        /*0340*/ 	.word	0x00000140
        /*0344*/ 	.short	0x0100
        /*0346*/ 	.byte	0x09
	.zero		1


	//   ....[41]....
        /*0348*/ 	.word	0x00000860
        /*034c*/ 	.word	0x000000ff
        /*0350*/ 	.word	0x00000148
        /*0354*/ 	.short	0x0100
        /*0356*/ 	.byte	0x09
	.zero		1


	//   ....[42]....
        /*0358*/ 	.word	0x000016d0
        /*035c*/ 	.word	0x0000005d
        /*0360*/ 	.word	0x00000000
        /*0364*/ 	.short	0x010a
        /*0366*/ 	.byte	0x2a
	.zero		1


	//   ....[43]....
        /*0368*/ 	.word	0x00001870
        /*036c*/ 	.word	0x00000003
        /*0370*/ 	.word	0x00000000
        /*0374*/ 	.short	0x010a
        /*0376*/ 	.byte	0x3f
	.zero		1


	//   ....[44]....
        /*0378*/ 	.word	0x000018b0
        /*037c*/ 	.word	0x00000003
        /*0380*/ 	.word	0x00000000
        /*0384*/ 	.short	0x010a
        /*0386*/ 	.byte	0x3f
	.zero		1


	//   ....[45]....
        /*0388*/ 	.word	0x00001ab0
        /*038c*/ 	.word	0x000000ff
        /*0390*/ 	.word	0x00000000
        /*0394*/ 	.short	0x010a
        /*0396*/ 	.byte	0x04
	.zero		1


	//   ....[46]....
        /*0398*/ 	.word	0x00001af0
        /*039c*/ 	.word	0x000000ff
        /*03a0*/ 	.word	0x00000000
        /*03a4*/ 	.short	0x010a
        /*03a6*/ 	.byte	0x04
	.zero		1


	//   ....[47]....
        /*03a8*/ 	.word	0x00001c50
        /*03ac*/ 	.word	0x000000ff
        /*03b0*/ 	.word	0x00000000
        /*03b4*/ 	.short	0x0101
        /*03b6*/ 	.byte	0x04
	.zero		1


	//   ....[48]....
        /*03b8*/ 	.word	0x00001d40
        /*03bc*/ 	.word	0x0000005e
        /*03c0*/ 	.word	0x00000000
        /*03c4*/ 	.short	0x0101
        /*03c6*/ 	.byte	0x2f
	.zero		1


	//   ....[49]....
        /*03c8*/ 	.word	0x00001e10
        /*03cc*/ 	.word	0x000000ff
        /*03d0*/ 	.word	0x00000000
        /*03d4*/ 	.short	0x0101
        /*03d6*/ 	.byte	0x06
	.zero		1


	//   ....[50]....
        /*03d8*/ 	.word	0x00001ec0
        /*03dc*/ 	.word	0x0000005d
        /*03e0*/ 	.word	0x00000010
        /*03e4*/ 	.short	0x010a
        /*03e6*/ 	.byte	0x2a
	.zero		1


	//   ....[51]....
        /*03e8*/ 	.word	0x00006100
        /*03ec*/ 	.word	0x00000060
        /*03f0*/ 	.word	0x00000000
        /*03f4*/ 	.short	0x0101
        /*03f6*/ 	.byte	0x2f
	.zero		1


	//   ....[52]....
        /*03f8*/ 	.word	0x00006a60
        /*03fc*/ 	.word	0x0000000a
        /*0400*/ 	.word	0x00000090
        /*0404*/ 	.short	0x010a
        /*0406*/ 	.byte	0x3f
	.zero		1


	//   ....[53]....
        /*0408*/ 	.word	0x00006e00
        /*040c*/ 	.word	0x00000005
        /*0410*/ 	.word	0x00000158
        /*0414*/ 	.short	0x0101
        /*0416*/ 	.byte	0x3f
	.zero		1


	//   ....[54]....
        /*0418*/ 	.word	0x00007580
        /*041c*/ 	.word	0x00000009
        /*0420*/ 	.word	0x00000000
        /*0424*/ 	.short	0x010a
        /*0426*/ 	.byte	0x3f
	.zero		1


	//   ....[55]....
        /*0428*/ 	.word	0x00007600
        /*042c*/ 	.word	0x00000008
        /*0430*/ 	.word	0x00000000
        /*0434*/ 	.short	0x010a
        /*0436*/ 	.byte	0x3f
	.zero		1


	//   ....[56]....
        /*0438*/ 	.word	0x00007690
        /*043c*/ 	.word	0x00000009
        /*0440*/ 	.word	0x00000000
        /*0444*/ 	.short	0x010a
        /*0446*/ 	.byte	0x3f
	.zero		1


	//   ....[57]....
        /*0448*/ 	.word	0x00007720
        /*044c*/ 	.word	0x00000008
        /*0450*/ 	.word	0x00000000
        /*0454*/ 	.short	0x010a
        /*0456*/ 	.byte	0x3f
	.zero		1


	//   ....[58]....
        /*0458*/ 	.word	0x000077b0
        /*045c*/ 	.word	0x00000009
        /*0460*/ 	.word	0x00000000
        /*0464*/ 	.short	0x010a
        /*0466*/ 	.byte	0x3f
	.zero		1


	//   ....[59]....
        /*0468*/ 	.word	0x00007840
        /*046c*/ 	.word	0x00000008
        /*0470*/ 	.word	0x00000000
        /*0474*/ 	.short	0x010a
        /*0476*/ 	.byte	0x3f
	.zero		1


	//   ....[60]....
        /*0478*/ 	.word	0x000078d0
        /*047c*/ 	.word	0x00000009
        /*0480*/ 	.word	0x00000000
        /*0484*/ 	.short	0x010a
        /*0486*/ 	.byte	0x3f
	.zero		1


	//   ....[61]....
        /*0488*/ 	.word	0x00007960
        /*048c*/ 	.word	0x00000008
        /*0490*/ 	.word	0x00000000
        /*0494*/ 	.short	0x010a
        /*0496*/ 	.byte	0x3f
	.zero		1


	//   ....[62]....
        /*0498*/ 	.word	0x000079f0
        /*049c*/ 	.word	0x00000009
        /*04a0*/ 	.word	0x00000000
        /*04a4*/ 	.short	0x010a
        /*04a6*/ 	.byte	0x3f
	.zero		1


	//   ....[63]....
        /*04a8*/ 	.word	0x00007a80
        /*04ac*/ 	.word	0x00000008
        /*04b0*/ 	.word	0x00000000
        /*04b4*/ 	.short	0x010a
        /*04b6*/ 	.byte	0x3f
	.zero		1


	//   ....[64]....
        /*04b8*/ 	.word	0x00007b10
        /*04bc*/ 	.word	0x00000009
        /*04c0*/ 	.word	0x00000000
        /*04c4*/ 	.short	0x010a
        /*04c6*/ 	.byte	0x3f
	.zero		1


	//   ....[65]....
        /*04c8*/ 	.word	0x00007ba0
        /*04cc*/ 	.word	0x00000008
        /*04d0*/ 	.word	0x00000000
        /*04d4*/ 	.short	0x010a
        /*04d6*/ 	.byte	0x3f
	.zero		1


	//   ....[66]....
        /*04d8*/ 	.word	0x00007c30
        /*04dc*/ 	.word	0x00000009
        /*04e0*/ 	.word	0x00000000
        /*04e4*/ 	.short	0x010a
        /*04e6*/ 	.byte	0x3f
	.zero		1


	//   ....[67]....
        /*04e8*/ 	.word	0x00007cc0
        /*04ec*/ 	.word	0x00000008
        /*04f0*/ 	.word	0x00000000
        /*04f4*/ 	.short	0x010a
        /*04f6*/ 	.byte	0x3f
	.zero		1


	//   ....[68]....
        /*04f8*/ 	.word	0x00007d50
        /*04fc*/ 	.word	0x00000009
        /*0500*/ 	.word	0x00000000
        /*0504*/ 	.short	0x010a
        /*0506*/ 	.byte	0x3f
	.zero		1


	//   ....[69]....
        /*0508*/ 	.word	0x00007de0
        /*050c*/ 	.word	0x00000008
        /*0510*/ 	.word	0x00000000
        /*0514*/ 	.short	0x010a
        /*0516*/ 	.byte	0x3f
	.zero		1


	//   ....[70]....
        /*0518*/ 	.word	0x00007e70
        /*051c*/ 	.word	0x0000000b
        /*0520*/ 	.word	0x00000000
        /*0524*/ 	.short	0x010a
        /*0526*/ 	.byte	0x3f
	.zero		1


	//   ....[71]....
        /*0528*/ 	.word	0x00007f00
        /*052c*/ 	.word	0x00000003
        /*0530*/ 	.word	0x00000000
        /*0534*/ 	.short	0x010a
        /*0536*/ 	.byte	0x3f
	.zero		1


	//   ....[72]....
        /*0538*/ 	.word	0x00007f60
        /*053c*/ 	.word	0x0000005f
        /*0540*/ 	.word	0x00000000
        /*0544*/ 	.short	0x010a
        /*0546*/ 	.byte	0x3f
	.zero		1


	//   ....[73]....
        /*0548*/ 	.word	0x00007fb0
        /*054c*/ 	.word	0x00000003
        /*0550*/ 	.word	0x00000000
        /*0554*/ 	.short	0x010a
        /*0556*/ 	.byte	0x3f
	.zero		1


	//   ....[74]....
        /*0558*/ 	.word	0x00008010
        /*055c*/ 	.word	0x00000004
        /*0560*/ 	.word	0x00000000
        /*0564*/ 	.short	0x010a
        /*0566*/ 	.byte	0x3f
	.zero		1


	//   ....[75]....
        /*0568*/ 	.word	0x00008060
        /*056c*/ 	.word	0x0000005f
        /*0570*/ 	.word	0x00000010
        /*0574*/ 	.short	0x010a
        /*0576*/ 	.byte	0x3f
	.zero		1


	//   ....[76]....
        /*0578*/ 	.word	0x00008130
        /*057c*/ 	.word	0x0000000a
        /*0580*/ 	.word	0x00000090
        /*0584*/ 	.short	0x010a
        /*0586*/ 	.byte	0x3f
	.zero		1


	//   ....[77]....
        /*0588*/ 	.word	0x00008200
        /*058c*/ 	.word	0x00000009
        /*0590*/ 	.word	0x00000000
        /*0594*/ 	.short	0x010a
        /*0596*/ 	.byte	0x3f
	.zero		1


	//   ....[78]....
        /*0598*/ 	.word	0x00008250
        /*059c*/ 	.word	0x00000008
        /*05a0*/ 	.word	0x00000000
        /*05a4*/ 	.short	0x010a
        /*05a6*/ 	.byte	0x3f
	.zero		1


	//   ....[79]....
        /*05a8*/ 	.word	0x000082a0
        /*05ac*/ 	.word	0x00000009
        /*05b0*/ 	.word	0x00000000
        /*05b4*/ 	.short	0x010a
        /*05b6*/ 	.byte	0x3f
	.zero		1


	//   ....[80]....
        /*05b8*/ 	.word	0x000082f0
        /*05bc*/ 	.word	0x00000008
        /*05c0*/ 	.word	0x00000000
        /*05c4*/ 	.short	0x010a
        /*05c6*/ 	.byte	0x3f
	.zero		1


	//   ....[81]....
        /*05c8*/ 	.word	0x00008340
        /*05cc*/ 	.word	0x00000009
        /*05d0*/ 	.word	0x00000000
        /*05d4*/ 	.short	0x010a
        /*05d6*/ 	.byte	0x3f
	.zero		1


	//   ....[82]....
        /*05d8*/ 	.word	0x00008390
        /*05dc*/ 	.word	0x00000008
        /*05e0*/ 	.word	0x00000000
        /*05e4*/ 	.short	0x010a
        /*05e6*/ 	.byte	0x3f
	.zero		1


	//   ....[83]....
        /*05e8*/ 	.word	0x000083e0
        /*05ec*/ 	.word	0x00000009
        /*05f0*/ 	.word	0x00000000
        /*05f4*/ 	.short	0x010a
        /*05f6*/ 	.byte	0x3f
	.zero		1


	//   ....[84]....
        /*05f8*/ 	.word	0x00008430
        /*05fc*/ 	.word	0x00000008
        /*0600*/ 	.word	0x00000000
        /*0604*/ 	.short	0x010a
        /*0606*/ 	.byte	0x3f
	.zero		1


	//   ....[85]....
        /*0608*/ 	.word	0x00008480
        /*060c*/ 	.word	0x00000009
        /*0610*/ 	.word	0x00000000
        /*0614*/ 	.short	0x010a
        /*0616*/ 	.byte	0x3f
	.zero		1


	//   ....[86]....
        /*0618*/ 	.word	0x000084d0
        /*061c*/ 	.word	0x00000008
        /*0620*/ 	.word	0x00000000
        /*0624*/ 	.short	0x010a
        /*0626*/ 	.byte	0x3f
	.zero		1


	//   ....[87]....
        /*0628*/ 	.word	0x00008520
        /*062c*/ 	.word	0x00000009
        /*0630*/ 	.word	0x00000000
        /*0634*/ 	.short	0x010a
        /*0636*/ 	.byte	0x3f
	.zero		1


	//   ....[88]....
        /*0638*/ 	.word	0x00008570
        /*063c*/ 	.word	0x00000008
        /*0640*/ 	.word	0x00000000
        /*0644*/ 	.short	0x010a
        /*0646*/ 	.byte	0x3f
	.zero		1


	//   ....[89]....
        /*0648*/ 	.word	0x000085c0
        /*064c*/ 	.word	0x00000009
        /*0650*/ 	.word	0x00000000
        /*0654*/ 	.short	0x010a
        /*0656*/ 	.byte	0x3f
	.zero		1


	//   ....[90]....
        /*0658*/ 	.word	0x00008610
        /*065c*/ 	.word	0x00000008
        /*0660*/ 	.word	0x00000000
        /*0664*/ 	.short	0x010a
        /*0666*/ 	.byte	0x3f
	.zero		1


	//   ....[91]....
        /*0668*/ 	.word	0x00008660
        /*066c*/ 	.word	0x00000009
        /*0670*/ 	.word	0x00000000
        /*0674*/ 	.short	0x010a
        /*0676*/ 	.byte	0x3f
	.zero		1


	//   ....[92]....
        /*0678*/ 	.word	0x000086b0
        /*067c*/ 	.word	0x00000008
        /*0680*/ 	.word	0x00000000
        /*0684*/ 	.short	0x010a
        /*0686*/ 	.byte	0x3f
	.zero		1


	//   ....[93]....
        /*0688*/ 	.word	0x00008700
        /*068c*/ 	.word	0x0000000b
        /*0690*/ 	.word	0x00000000
        /*0694*/ 	.short	0x010a
        /*0696*/ 	.byte	0x3f
	.zero		1


	//----- nvinfo : EIATTR_NUM_MBARRIERS
	.align		4
.L_37:
        /*0698*/ 	.byte	0x03, 0x38
        /*069a*/ 	.short	0x002a


	//----- nvinfo : EIATTR_EXIT_INSTR_OFFSETS
	.align		4
        /*069c*/ 	.byte	0x04, 0x1c
        /*069e*/ 	.short	(.L_39 - .L_38)


	//   ....[0]....
.L_38:
        /*06a0*/ 	.word	0x00001370


	//   ....[1]....
        /*06a4*/ 	.word	0x000013d0


	//   ....[2]....
        /*06a8*/ 	.word	0x00006790


	//   ....[3]....
        /*06ac*/ 	.word	0x000067c0


	//   ....[4]....
        /*06b0*/ 	.word	0x00007f50


	//----- nvinfo : EIATTR_MAX_THREADS
	.align		4
.L_39:
        /*06b4*/ 	.byte	0x04, 0x05
        /*06b6*/ 	.short	(.L_41 - .L_40)
.L_40:
        /*06b8*/ 	.word	0x00000180
        /*06bc*/ 	.word	0x00000001
        /*06c0*/ 	.word	0x00000001


	//----- nvinfo : EIATTR_CRS_STACK_SIZE
	.align		4
.L_41:
        /*06c4*/ 	.byte	0x04, 0x1e
        /*06c6*/ 	.short	(.L_43 - .L_42)
.L_42:
        /*06c8*/ 	.word	0x00000000


	//----- nvinfo : EIATTR_CBANK_PARAM_SIZE
	.align		4
.L_43:
        /*06cc*/ 	.byte	0x03, 0x19
        /*06ce*/ 	.short	0x0470


	//----- nvinfo : EIATTR_PARAM_CBANK
	.align		4
        /*06d0*/ 	.byte	0x04, 0x0a
        /*06d2*/ 	.short	(.L_45 - .L_44)
	.align		4
.L_44:
        /*06d4*/ 	.word	index@(.nv.constant0._ZN7cutlass13device_kernelINS_4gemm6kernel13GemmUniversalIN4cute5tupleIJiiiiEEENS1_10collective13CollectiveMmaINS1_34MainloopSm90TmaGmmaWarpSpecializedILi18ENS5_IJNS4_1CILi1EEESB_SB_EEENS1_32KernelTmaWarpSpecializedPingpongEEENS5_IJNSA_ILi64EEENSA_ILi128EEENSA_ILi32EEEEEENS_6half_tENS5_IJlSB_lEEESJ_SK_NS4_8TiledMMAINS4_8MMA_AtomIJNS4_4SM904GMMA26MMA_64x128x16_F32F16F16_SSILNSO_5MajorE0ELSQ_0ELNSO_7ScaleInE1ELSR_1EEEEEENS4_6LayoutISC_NS5_IJNSA_ILi0EEESV_SV_EEEEENS5_IJNS4_10UnderscoreESY_SY_EEEEENS4_13SM90_TMA_LOADENS4_14ComposedLayoutINS4_7SwizzleILi2ELi4ELi3EEENS4_18smem_ptr_flag_bitsILi16EEENSU_INS5_IJNSA_ILi8EEESH_EEENS5_IJSH_SB_EEEEEEEvNS4_8identityES11_S1B_vS1C_EENS_8epilogue10collective6detail29Sm90TmaWarpSpecializedAdapterINS1F_15DefaultEpilogueISJ_SK_SK_NS1E_6thread17LinearCombinationISJ_Li1EffLNS1J_9ScaleType4KindE0ELNS_15FloatRoundStyleE2ESJ_EENS1_15EpilogueDefaultEEEEEvvEEEEvNT_6ParamsE)
        /*06d8*/ 	.short	0x0210
        /*06da*/ 	.short	0x0470


	//----- nvinfo : EIATTR_SW_WAR
	.align		4
.L_45:
        /*06dc*/ 	.byte	0x04, 0x36
        /*06de*/ 	.short	(.L_47 - .L_46)
.L_46:
        /*06e0*/ 	.word	0x00000008
.L_47:


//--------------------- .nv.callgraph             --------------------------
	.section	.nv.callgraph,"",@"SHT_CUDA_CALLGRAPH"
	.align	4
	.sectionentsize	8
	.align		4
        /*0000*/ 	.word	0x00000000
	.align		4
        /*0004*/ 	.word	0xffffffff
	.align		4
        /*0008*/ 	.word	index@(_ZN7cutlass13device_kernelINS_4gemm6kernel13GemmUniversalIN4cute5tupleIJiiiiEEENS1_10collective13CollectiveMmaINS1_34MainloopSm90TmaGmmaWarpSpecializedILi18ENS5_IJNS4_1CILi1EEESB_SB_EEENS1_32KernelTmaWarpSpecializedPingpongEEENS5_IJNSA_ILi64EEENSA_ILi128EEENSA_ILi32EEEEEENS_6half_tENS5_IJlSB_lEEESJ_SK_NS4_8TiledMMAINS4_8MMA_AtomIJNS4_4SM904GMMA26MMA_64x128x16_F32F16F16_SSILNSO_5MajorE0ELSQ_0ELNSO_7ScaleInE1ELSR_1EEEEEENS4_6LayoutISC_NS5_IJNSA_ILi0EEESV_SV_EEEEENS5_IJNS4_10UnderscoreESY_SY_EEEEENS4_13SM90_TMA_LOADENS4_14ComposedLayoutINS4_7SwizzleILi2ELi4ELi3EEENS4_18smem_ptr_flag_bitsILi16EEENSU_INS5_IJNSA_ILi8EEESH_EEENS5_IJSH_SB_EEEEEEEvNS4_8identityES11_S1B_vS1C_EENS_8epilogue10collective6detail29Sm90TmaWarpSpecializedAdapterINS1F_15DefaultEpilogueISJ_SK_SK_NS1E_6thread17LinearCombinationISJ_Li1EffLNS1J_9ScaleType4KindE0ELNS_15FloatRoundStyleE2ESJ_EENS1_15EpilogueDefaultEEEEEvvEEEEvNT_6ParamsE)
	.align		4
        /*000c*/ 	.word	index@(__assertfail)
	.align		4
        /*0010*/ 	.word	0x00000000
	.align		4
        /*0014*/ 	.word	0xfffffffe
	.align		4
        /*0018*/ 	.word	0x00000000
	.align		4
        /*001c*/ 	.word	0xfffffffd
	.align		4
        /*0020*/ 	.word	0x00000000
	.align		4
        /*0024*/ 	.word	0xfffffffc


//--------------------- .nv.constant4             --------------------------
	.section	.nv.constant4,"a",@progbits
	.align	8
	.align		8
.nv.constant4:
        /*0000*/ 	.dword	__assertfail
	.align		8
        /*0008*/ 	.dword	__unnamed_1
	.align		8
        /*0010*/ 	.dword	_ZN39_INTERNAL_f65b51e5_4_k_cu_9b4b0c05_29794cuda3std3__45__cpo5beginE
	.align		8
        /*0018*/ 	.dword	_ZN39_INTERNAL_f65b51e5_4_k_cu_9b4b0c05_29794cuda3std3__45__cpo3endE
	.align		8
        /*0020*/ 	.dword	_ZN39_INTERNAL_f65b51e5_4_k_cu_9b4b0c05_29794cuda3std3__45__cpo6cbeginE
	.align		8
        /*0028*/ 	.dword	_ZN39_INTERNAL_f65b51e5_4_k_cu_9b4b0c05_29794cuda3std3__45__cpo4cendE
	.align		8
        /*0030*/ 	.dword	_ZN39_INTERNAL_f65b51e5_4_k_cu_9b4b0c05_29794cuda3std3__441_GLOBAL__N__f65b51e5_4_k_cu_9b4b0c05_29796ignoreE
	.align		8
        /*0038*/ 	.dword	_ZN39_INTERNAL_f65b51e5_4_k_cu_9b4b0c05_29794cuda3std3__419piecewise_constructE
	.align		8
        /*0040*/ 	.dword	_ZN39_INTERNAL_f65b51e5_4_k_cu_9b4b0c05_29794cuda3std3__48in_placeE
	.align		8
        /*0048*/ 	.dword	_ZN39_INTERNAL_f65b51e5_4_k_cu_9b4b0c05_29794cuda3std6ranges3__45__cpo4swapE
	.align		8
        /*0050*/ 	.dword	_ZN39_INTERNAL_f65b51e5_4_k_cu_9b4b0c05_29794cuda3std6ranges3__45__cpo9iter_moveE
	.align		8
        /*0058*/ 	.dword	_ZN39_INTERNAL_f65b51e5_4_k_cu_9b4b0c05_29794cute7productE
	.align		8
        /*0060*/ 	.dword	_ZN39_INTERNAL_f65b51e5_4_k_cu_9b4b0c05_29794cute1_E
	.align		8
        /*0068*/ 	.dword	$str$22
	.align		8
        /*0070*/ 	.dword	$str$23


//--------------------- .text._ZN7cutlass13device_kernelINS_4gemm6kernel13GemmUniversalIN4cute5tupleIJiiiiEEENS1_10collective13CollectiveMmaINS1_34MainloopSm90TmaGmmaWarpSpecializedILi18ENS5_IJNS4_1CILi1EEESB_SB_EEENS1_32KernelTmaWarpSpecializedPingpongEEENS5_IJNSA_ILi64EEENSA_ILi128EEENSA_ILi32EEEEEENS_6half_tENS5_IJlSB_lEEESJ_SK_NS4_8TiledMMAINS4_8MMA_AtomIJNS4_4SM904GMMA26MMA_64x128x16_F32F16F16_SSILNSO_5MajorE0ELSQ_0ELNSO_7ScaleInE1ELSR_1EEEEEENS4_6LayoutISC_NS5_IJNSA_ILi0EEESV_SV_EEEEENS5_IJNS4_10UnderscoreESY_SY_EEEEENS4_13SM90_TMA_LOADENS4_14ComposedLayoutINS4_7SwizzleILi2ELi4ELi3EEENS4_18smem_ptr_flag_bitsILi16EEENSU_INS5_IJNSA_ILi8EEESH_EEENS5_IJSH_SB_EEEEEEEvNS4_8identityES11_S1B_vS1C_EENS_8epilogue10collective6detail29Sm90TmaWarpSpecializedAdapterINS1F_15DefaultEpilogueISJ_SK_SK_NS1E_6thread17LinearCombinationISJ_Li1EffLNS1J_9ScaleType4KindE0ELNS_15FloatRoundStyleE2ESJ_EENS1_15EpilogueDefaultEEEEEvvEEEEvNT_6ParamsE --------------------------
	.section	.text._ZN7cutlass13device_kernelINS_4gemm6kernel13GemmUniversalIN4cute5tupleIJiiiiEEENS1_10collective13CollectiveMmaINS1_34MainloopSm90TmaGmmaWarpSpecializedILi18ENS5_IJNS4_1CILi1EEESB_SB_EEENS1_32KernelTmaWarpSpecializedPingpongEEENS5_IJNSA_ILi64EEENSA_ILi128EEENSA_ILi32EEEEEENS_6half_tENS5_IJlSB_lEEESJ_SK_NS4_8TiledMMAINS4_8MMA_AtomIJNS4_4SM904GMMA26MMA_64x128x16_F32F16F16_SSILNSO_5MajorE0ELSQ_0ELNSO_7ScaleInE1ELSR_1EEEEEENS4_6LayoutISC_NS5_IJNSA_ILi0EEESV_SV_EEEEENS5_IJNS4_10UnderscoreESY_SY_EEEEENS4_13SM90_TMA_LOADENS4_14ComposedLayoutINS4_7SwizzleILi2ELi4ELi3EEENS4_18smem_ptr_flag_bitsILi16EEENSU_INS5_IJNSA_ILi8EEESH_EEENS5_IJSH_SB_EEEEEEEvNS4_8identityES11_S1B_vS1C_EENS_8epilogue10collective6detail29Sm90TmaWarpSpecializedAdapterINS1F_15DefaultEpilogueISJ_SK_SK_NS1E_6thread17LinearCombinationISJ_Li1EffLNS1J_9ScaleType4KindE0ELNS_15FloatRoundStyleE2ESJ_EENS1_15EpilogueDefaultEEEEEvvEEEEvNT_6ParamsE,"ax",@progbits
	.align	128
.text._ZN7cutlass13device_kernelINS_4gemm6kernel13GemmUniversalIN4cute5tupleIJiiiiEEENS1_10collective13CollectiveMmaINS1_34MainloopSm90TmaGmmaWarpSpecializedILi18ENS5_IJNS4_1CILi1EEESB_SB_EEENS1_32KernelTmaWarpSpecializedPingpongEEENS5_IJNSA_ILi64EEENSA_ILi128EEENSA_ILi32EEEEEENS_6half_tENS5_IJlSB_lEEESJ_SK_NS4_8TiledMMAINS4_8MMA_AtomIJNS4_4SM904GMMA26MMA_64x128x16_F32F16F16_SSILNSO_5MajorE0ELSQ_0ELNSO_7ScaleInE1ELSR_1EEEEEENS4_6LayoutISC_NS5_IJNSA_ILi0EEESV_SV_EEEEENS5_IJNS4_10UnderscoreESY_SY_EEEEENS4_13SM90_TMA_LOADENS4_14ComposedLayoutINS4_7SwizzleILi2ELi4ELi3EEENS4_18smem_ptr_flag_bitsILi16EEENSU_INS5_IJNSA_ILi8EEESH_EEENS5_IJSH_SB_EEEEEEEvNS4_8identityES11_S1B_vS1C_EENS_8epilogue10collective6detail29Sm90TmaWarpSpecializedAdapterINS1F_15DefaultEpilogueISJ_SK_SK_NS1E_6thread17LinearCombinationISJ_Li1EffLNS1J_9ScaleType4KindE0ELNS_15FloatRoundStyleE2ESJ_EENS1_15EpilogueDefaultEEEEEvvEEEEvNT_6ParamsE:
        .type           _ZN7cutlass13device_kernelINS_4gemm6kernel13GemmUniversalIN4cute5tupleIJiiiiEEENS1_10collective13CollectiveMmaINS1_34MainloopSm90TmaGmmaWarpSpecializedILi18ENS5_IJNS4_1CILi1EEESB_SB_EEENS1_32KernelTmaWarpSpecializedPingpongEEENS5_IJNSA_ILi64EEENSA_ILi128EEENSA_ILi32EEEEEENS_6half_tENS5_IJlSB_lEEESJ_SK_NS4_8TiledMMAINS4_8MMA_AtomIJNS4_4SM904GMMA26MMA_64x128x16_F32F16F16_SSILNSO_5MajorE0ELSQ_0ELNSO_7ScaleInE1ELSR_1EEEEEENS4_6LayoutISC_NS5_IJNSA_ILi0EEESV_SV_EEEEENS5_IJNS4_10UnderscoreESY_SY_EEEEENS4_13SM90_TMA_LOADENS4_14ComposedLayoutINS4_7SwizzleILi2ELi4ELi3EEENS4_18smem_ptr_flag_bitsILi16EEENSU_INS5_IJNSA_ILi8EEESH_EEENS5_IJSH_SB_EEEEEEEvNS4_8identityES11_S1B_vS1C_EENS_8epilogue10collective6detail29Sm90TmaWarpSpecializedAdapterINS1F_15DefaultEpilogueISJ_SK_SK_NS1E_6thread17LinearCombinationISJ_Li1EffLNS1J_9ScaleType4KindE0ELNS_15FloatRoundStyleE2ESJ_EENS1_15EpilogueDefaultEEEEEvvEEEEvNT_6ParamsE,@function
        .size           _ZN7cutlass13device_kernelINS_4gemm6kernel13GemmUniversalIN4cute5tupleIJiiiiEEENS1_10collective13CollectiveMmaINS1_34MainloopSm90TmaGmmaWarpSpecializedILi18ENS5_IJNS4_1CILi1EEESB_SB_EEENS1_32KernelTmaWarpSpecializedPingpongEEENS5_IJNSA_ILi64EEENSA_ILi128EEENSA_ILi32EEEEEENS_6half_tENS5_IJlSB_lEEESJ_SK_NS4_8TiledMMAINS4_8MMA_AtomIJNS4_4SM904GMMA26MMA_64x128x16_F32F16F16_SSILNSO_5MajorE0ELSQ_0ELNSO_7ScaleInE1ELSR_1EEEEEENS4_6LayoutISC_NS5_IJNSA_ILi0EEESV_SV_EEEEENS5_IJNS4_10UnderscoreESY_SY_EEEEENS4_13SM90_TMA_LOADENS4_14ComposedLayoutINS4_7SwizzleILi2ELi4ELi3EEENS4_18smem_ptr_flag_bitsILi16EEENSU_INS5_IJNSA_ILi8EEESH_EEENS5_IJSH_SB_EEEEEEEvNS4_8identityES11_S1B_vS1C_EENS_8epilogue10collective6detail29Sm90TmaWarpSpecializedAdapterINS1F_15DefaultEpilogueISJ_SK_SK_NS1E_6thread17LinearCombinationISJ_Li1EffLNS1J_9ScaleType4KindE0ELNS_15FloatRoundStyleE2ESJ_EENS1_15EpilogueDefaultEEEEEvvEEEEvNT_6ParamsE,(.L_x_226 - _ZN7cutlass13device_kernelINS_4gemm6kernel13GemmUniversalIN4cute5tupleIJiiiiEEENS1_10collective13CollectiveMmaINS1_34MainloopSm90TmaGmmaWarpSpecializedILi18ENS5_IJNS4_1CILi1EEESB_SB_EEENS1_32KernelTmaWarpSpecializedPingpongEEENS5_IJNSA_ILi64EEENSA_ILi128EEENSA_ILi32EEEEEENS_6half_tENS5_IJlSB_lEEESJ_SK_NS4_8TiledMMAINS4_8MMA_AtomIJNS4_4SM904GMMA26MMA_64x128x16_F32F16F16_SSILNSO_5MajorE0ELSQ_0ELNSO_7ScaleInE1ELSR_1EEEEEENS4_6LayoutISC_NS5_IJNSA_ILi0EEESV_SV_EEEEENS5_IJNS4_10UnderscoreESY_SY_EEEEENS4_13SM90_TMA_LOADENS4_14ComposedLayoutINS4_7SwizzleILi2ELi4ELi3EEENS4_18smem_ptr_flag_bitsILi16EEENSU_INS5_IJNSA_ILi8EEESH_EEENS5_IJSH_SB_EEEEEEEvNS4_8identityES11_S1B_vS1C_EENS_8epilogue10collective6detail29Sm90TmaWarpSpecializedAdapterINS1F_15DefaultEpilogueISJ_SK_SK_NS1E_6thread17LinearCombinationISJ_Li1EffLNS1J_9ScaleType4KindE0ELNS_15FloatRoundStyleE2ESJ_EENS1_15EpilogueDefaultEEEEEvvEEEEvNT_6ParamsE)
        .other          _ZN7cutlass13device_kernelINS_4gemm6kernel13GemmUniversalIN4cute5tupleIJiiiiEEENS1_10collective13CollectiveMmaINS1_34MainloopSm90TmaGmmaWarpSpecializedILi18ENS5_IJNS4_1CILi1EEESB_SB_EEENS1_32KernelTmaWarpSpecializedPingpongEEENS5_IJNSA_ILi64EEENSA_ILi128EEENSA_ILi32EEEEEENS_6half_tENS5_IJlSB_lEEESJ_SK_NS4_8TiledMMAINS4_8MMA_AtomIJNS4_4SM904GMMA26MMA_64x128x16_F32F16F16_SSILNSO_5MajorE0ELSQ_0ELNSO_7ScaleInE1ELSR_1EEEEEENS4_6LayoutISC_NS5_IJNSA_ILi0EEESV_SV_EEEEENS5_IJNS4_10UnderscoreESY_SY_EEEEENS4_13SM90_TMA_LOADENS4_14ComposedLayoutINS4_7SwizzleILi2ELi4ELi3EEENS4_18smem_ptr_flag_bitsILi16EEENSU_INS5_IJNSA_ILi8EEESH_EEENS5_IJSH_SB_EEEEEEEvNS4_8identityES11_S1B_vS1C_EENS_8epilogue10collective6detail29Sm90TmaWarpSpecializedAdapterINS1F_15DefaultEpilogueISJ_SK_SK_NS1E_6thread17LinearCombinationISJ_Li1EffLNS1J_9ScaleType4KindE0ELNS_15FloatRoundStyleE2ESJ_EENS1_15EpilogueDefaultEEEEEvvEEEEvNT_6ParamsE,@"STO_CUDA_ENTRY STV_DEFAULT"
_ZN7cutlass13device_kernelINS_4gemm6kernel13GemmUniversalIN4cute5tupleIJiiiiEEENS1_10collective13CollectiveMmaINS1_34MainloopSm90TmaGmmaWarpSpecializedILi18ENS5_IJNS4_1CILi1EEESB_SB_EEENS1_32KernelTmaWarpSpecializedPingpongEEENS5_IJNSA_ILi64EEENSA_ILi128EEENSA_ILi32EEEEEENS_6half_tENS5_IJlSB_lEEESJ_SK_NS4_8TiledMMAINS4_8MMA_AtomIJNS4_4SM904GMMA26MMA_64x128x16_F32F16F16_SSILNSO_5MajorE0ELSQ_0ELNSO_7ScaleInE1ELSR_1EEEEEENS4_6LayoutISC_NS5_IJNSA_ILi0EEESV_SV_EEEEENS5_IJNS4_10UnderscoreESY_SY_EEEEENS4_13SM90_TMA_LOADENS4_14ComposedLayoutINS4_7SwizzleILi2ELi4ELi3EEENS4_18smem_ptr_flag_bitsILi16EEENSU_INS5_IJNSA_ILi8EEESH_EEENS5_IJSH_SB_EEEEEEEvNS4_8identityES11_S1B_vS1C_EENS_8epilogue10collective6detail29Sm90TmaWarpSpecializedAdapterINS1F_15DefaultEpilogueISJ_SK_SK_NS1E_6thread17LinearCombinationISJ_Li1EffLNS1J_9ScaleType4KindE0ELNS_15FloatRoundStyleE2ESJ_EENS1_15EpilogueDefaultEEEEEvvEEEEvNT_6ParamsE:
[----:B------:R-:W0:Y:S02]  /*0000*/  LDC R1, c[0x0][0x28] ;  /* 0x00000a00ff017b82 */ /* 0x000e240000000800 */
[----:B0-----:R-:W-:Y:S01]  /*0010*/  VIADD R1, R1, 0xfffffff8 ;  /* 0xfffffff801017836 */ /* 0x001fe20000000000 */
[----:B------:R-:W0:Y:S01]  /*0020*/  S2R R4, SR_TID.X ;  /* 0x0000000000047919 */ /* 0x000e220000002100 */
[----:B------:R-:W-:Y:S01]  /*0030*/  ELECT P0, URZ, PT ;  /* 0x00000000003f782f */ /* 0x000fe20003800000 */
[----:B------:R-:W-:Y:S01]  /*0040*/  BSSY B0, `(.L_x_0) ;  /* 0x000000f000007945 */ /* 0x000fe20003800000 */
[--C-:B0-----:R-:W-:Y:S02]  /*0050*/  SHF.R.U32.HI R0, RZ, 0x5, R4.reuse ;  /* 0x00000005ff007819 */ /* 0x101fe40000011604 */
[----:B------:R-:W-:-:S03]  /*0060*/  SHF.R.U32.HI R5, RZ, 0x7, R4 ;  /* 0x00000007ff057819 */ /* 0x000fc60000011604 */
[----:B------:R-:W0:Y:S04]  /*0070*/  SHFL.IDX PT, R2, R0, RZ, 0x1f ;  /* 0x00001fff00027589 */ /* 0x000e2800000e0000 */
[----:B------:R1:W2:Y:S01]  /*0080*/  SHFL.IDX PT, R8, R5, RZ, 0x1f ;  /* 0x00001fff05087589 */ /* 0x0002a200000e0000 */
[----:B0-----:R-:W-:-:S13]  /*0090*/  ISETP.NE.OR P0, PT, R2, RZ, !P0 ;  /* 0x000000ff0200720c */ /* 0x001fda0004705670 */
[----:B-12---:R-:W-:Y:S05]  /*00a0*/  @P0 BRA `(.L_x_1) ;  /* 0x0000000000200947 */ /* 0x006fea0003800000 */
[----:B------:R-:W-:Y:S02]  /*00b0*/  ULDC.64 UR4, c[0x0][0x198] ;  /* 0x0000660000047ab9 */ /* 0x000fe40000000a00 */
[----:B------:R-:W-:Y:S02]  /*00c0*/  UIADD3 UR6, UP0, UR4, 0xf0, URZ ;  /* 0x000000f004067890 */ /* 0x000fe4000ff1e03f */
[----:B------:R-:W-:Y:S02]  /*00d0*/  UIADD3 UR4, UP1, UR4, 0x1f0, URZ ;  /* 0x000001f004047890 */ /* 0x000fe4000ff3e03f */
[----:B------:R-:W-:Y:S02]  /*00e0*/  UIADD3.X UR7, URZ, UR5, URZ, UP0, !UPT ;  /* 0x000000053f077290 */ /* 0x000fe400087fe43f */
[----:B------:R-:W-:-:S07]  /*00f0*/  UIADD3.X UR5, URZ, UR5, URZ, UP1, !UPT ;  /* 0x000000053f057290 */ /* 0x000fce0008ffe43f */
[----:B------:R0:W-:Y:S02]  /*0100*/  UTMACCTL.PF [UR6] ;  /* 0x00000000060079b9 */ /* 0x0001e40008040000 */
[----:B------:R0:W-:Y:S02]  /*0110*/  UTMACCTL.PF [UR4] ;  /* 0x00000000040079b9 */ /* 0x0001e40008040000 */
[----:B0-----:R-:W-:Y:S01]  /*0120*/  NOP ;  /* 0x0000000000007918 */ /* 0x001fe20000000000 */
.L_x_1:
[----:B------:R-:W-:Y:S05]  /*0130*/  BSYNC B0 ;  /* 0x0000000000007941 */ /* 0x000fea0003800000 */
.L_x_0:
[----:B------:R-:W0:Y:S02]  /*0140*/  SHFL.IDX PT, R3, R0, RZ, 0x1f ;  /* 0x00001fff00037589 */ /* 0x000e2400000e0000 */
[----:B0-----:R-:W-:-:S13]  /*0150*/  ISETP.NE.AND P0, PT, R3, RZ, PT ;  /* 0x000000ff0300720c */ /* 0x001fda0003f05270 */
[----:B------:R-:W-:Y:S05]  /*0160*/  @P0 BRA `(.L_x_2) ;  /* 0x0000000000d40947 */ /* 0x000fea0003800000 */
[----:B------:R-:W-:Y:S01]  /*0170*/  ELECT P0, URZ, PT ;  /* 0x00000000003f782f */ /* 0x000fe20003800000 */
[----:B------:R-:W-:-:S12]  /*0180*/  BSSY B0, `(.L_x_2) ;  /* 0x0000033000007945 */ /* 0x000fd80003800000 */
[----:B------:R-:W-:Y:S05]  /*0190*/  @!P0 BRA `(.L_x_3) ;  /* 0x0000000000c48947 */ /* 0x000fea0003800000 */
[----:B------:R-:W0:Y:S01]  /*01a0*/  S2UR UR8, SR_CgaCtaId ;  /* 0x00000000000879c3 */ /* 0x000e220000008800 */
[----:B------:R-:W-:Y:S01]  /*01b0*/  UMOV UR4, 0x400 ;  /* 0x0000040000047882 */ /* 0x000fe20000000000 */
[----:B------:R-:W-:Y:S01]  /*01c0*/  UMOV UR5, 0x1 ;  /* 0x0000000100057882 */ /* 0x000fe20000000000 */
[----:B------:R-:W-:Y:S02]  /*01d0*/  UMOV UR6, 0x80 ;  /* 0x0000008000067882 */ /* 0x000fe40000000000 */
[----:B------:R-:W-:-:S04]  /*01e0*/  UIADD3 UR6, -UR6, 0x100000, URZ ;  /* 0x0010000006067890 */ /* 0x000fc8000fffe13f */
[----:B------:R-:W-:Y:S02]  /*01f0*/  USHF.L.U32 UR7, UR6, 0xb, URZ ;  /* 0x0000000b06077899 */ /* 0x000fe4000800063f */
[----:B------:R-:W-:Y:S02]  /*0200*/  USHF.L.U32 UR6, UR6, 0x1, URZ ;  /* 0x0000000106067899 */ /* 0x000fe4000800063f */
[----:B0-----:R-:W-:Y:S02]  /*0210*/  ULEA UR8, UR8, UR4, 0x18 ;  /* 0x0000000408087291 */ /* 0x001fe4000f8ec03f */
[----:B------:R-:W-:-:S04]  /*0220*/  UIADD3 UR4, -UR5, 0x100000, URZ ;  /* 0x0010000005047890 */ /* 0x000fc8000fffe13f */
[----:B------:R-:W-:Y:S02]  /*0230*/  USHF.L.U32 UR5, UR4, 0xb, URZ ;  /* 0x0000000b04057899 */ /* 0x000fe4000800063f */
[----:B------:R-:W-:Y:S01]  /*0240*/  USHF.L.U32 UR4, UR4, 0x1, URZ ;  /* 0x0000000104047899 */ /* 0x000fe2000800063f */
[----:B------:R-:W0:Y:S11]  /*0250*/  FENCE.VIEW.ASYNC.S ;  /* 0x00000000000073c6 */ /* 0x000e360000000000 */
[----:B0-----:R0:W1:Y:S01]  /*0260*/  SYNCS.EXCH.64 URZ, [UR8], UR4 ;  /* 0x00000004083f75b2 */ /* 0x0010620008000100 */
[----:B------:R0:W2:Y:S01]  /*0270*/  SYNCS.EXCH.64 URZ, [UR8+0x90], UR6 ;  /* 0x00009006083f75b2 */ /* 0x0000a20008000100 */
[----:B------:R0:W3:Y:S01]  /*0280*/  SYNCS.EXCH.64 URZ, [UR8+0x8], UR4 ;  /* 0x00000804083f75b2 */ /* 0x0000e20008000100 */
[----:B------:R0:W4:Y:S01]  /*0290*/  SYNCS.EXCH.64 URZ, [UR8+0x98], UR6 ;  /* 0x00009806083f75b2 */ /* 0x0001220008000100 */
[----:B------:R0:W0:Y:S01]  /*02a0*/  SYNCS.EXCH.64 URZ, [UR8+0x10], UR4 ;  /* 0x00001004083f75b2 */ /* 0x0000220008000100 */
        /* <DEDUP_REMOVED lines=31> */
[----:B-1234-:R-:W-:Y:S01]  /*04a0*/  NOP ;  /* 0x0000000000007918 */ /* 0x01efe20000000000 */
.L_x_3:
[----:B0-----:R-:W-:Y:S05]  /*04b0*/  BSYNC B0 ;  /* 0x0000000000007941 */ /* 0x001fea0003800000 */
.L_x_2:
[----:B------:R-:W0:Y:S01]  /*04c0*/  SHFL.IDX PT, R6, R0, RZ, 0x1f ;  /* 0x00001fff00067589 */ /* 0x000e2200000e0000 */
[----:B------:R-:W-:Y:S01]  /*04d0*/  ELECT P0, URZ, PT ;  /* 0x00000000003f782f */ /* 0x000fe20003800000 */
[----:B------:R-:W-:Y:S01]  /*04e0*/  NOP ;  /* 0x0000000000007918 */ /* 0x000fe20000000000 */
[----:B------:R-:W-:Y:S01]  /*04f0*/  ELECT P1, URZ, PT ;  /* 0x00000000003f782f */ /* 0x000fe20003820000 */
[----:B------:R-:W1:Y:S01]  /*0500*/  SHFL.IDX PT, R3, R0, RZ, 0x1f ;  /* 0x00001fff00037589 */ /* 0x000e6200000e0000 */
[----:B------:R-:W-:Y:S01]  /*0510*/  UMOV UR4, 0x20 ;  /* 0x0000002000047882 */ /* 0x000fe20000000000 */
[----:B------:R-:W-:Y:S01]  /*0520*/  UMOV UR11, 0x80 ;  /* 0x00000080000b7882 */ /* 0x000fe20000000000 */
[----:B------:R-:W-:Y:S01]  /*0530*/  NOP ;  /* 0x0000000000007918 */ /* 0x000fe20000000000 */
[C---:B------:R-:W-:Y:S01]  /*0540*/  VIADD R33, R8.reuse, 0xffffffff ;  /* 0xffffffff08217836 */ /* 0x040fe20000000000 */
[----:B------:R-:W2:Y:S01]  /*0550*/  SHFL.IDX PT, R5, R5, RZ, 0x1f ;  /* 0x00001fff05057589 */ /* 0x000ea200000e0000 */
[----:B------:R-:W-:Y:S01]  /*0560*/  ULDC.64 UR36, c[0x0][0x208] ;  /* 0x0000820000247ab9 */ /* 0x000fe20000000a00 */
[----:B------:R-:W-:-:S02]  /*0570*/  ISETP.NE.AND P2, PT, R8, RZ, PT ;  /* 0x000000ff0800720c */ /* 0x000fc40003f45270 */
[----:B------:R-:W-:Y:S02]  /*0580*/  ISETP.GE.U32.AND P3, PT, R33, 0x2, PT ;  /* 0x000000022100780c */ /* 0x000fe40003f66070 */
[----:B0-----:R-:W-:Y:S02]  /*0590*/  ISETP.NE.OR P0, PT, R6, RZ, !P0 ;  /* 0x000000ff0600720c */ /* 0x001fe40004705670 */
[----:B-1----:R-:W-:Y:S02]  /*05a0*/  ISETP.NE.OR P1, PT, R3, RZ, !P1 ;  /* 0x000000ff0300720c */ /* 0x002fe40004f25670 */
[----:B------:R-:W-:-:S04]  /*05b0*/  SHF.R.S32.HI R3, RZ, 0x1f, R2 ;  /* 0x0000001fff037819 */ /* 0x000fc80000011402 */
[----:B------:R-:W-:-:S05]  /*05c0*/  LEA.HI R3, R3, R2, RZ, 0x2 ;  /* 0x0000000203037211 */ /* 0x000fca00078f10ff */
[----:B------:R-:W-:Y:S01]  /*05d0*/  VOTEU.ALL UP0, P0 ;  /* 0x00000000003f7886 */ /* 0x000fe20000000000 */
[----:B------:R-:W-:Y:S01]  /*05e0*/  LOP3.LUT R3, R3, 0xfffffffc, RZ, 0xc0, !PT ;  /* 0xfffffffc03037812 */ /* 0x000fe200078ec0ff */
[----:B------:R-:W-:-:S03]  /*05f0*/  VOTEU.ALL UP1, P1 ;  /* 0x00000000003f7886 */ /* 0x000fc60000820000 */
[----:B------:R-:W0:Y:S01]  /*0600*/  @!UP0 S2UR UR7, SR_CgaCtaId ;  /* 0x00000000000789c3 */ /* 0x000e220000008800 */
[----:B------:R-:W-:Y:S01]  /*0610*/  @!UP0 UMOV UR6, 0x400 ;  /* 0x0000040000068882 */ /* 0x000fe20000000000 */
[----:B------:R-:W-:-:S04]  /*0620*/  @!UP0 UIADD3 UR4, -UR4, 0x100000, URZ ;  /* 0x0010000004048890 */ /* 0x000fc8000fffe13f */
[----:B------:R-:W-:Y:S02]  /*0630*/  @!UP0 USHF.L.U32 UR5, UR4, 0xb, URZ ;  /* 0x0000000b04058899 */ /* 0x000fe4000800063f */
[----:B------:R-:W-:Y:S01]  /*0640*/  @!UP0 USHF.L.U32 UR4, UR4, 0x1, URZ ;  /* 0x0000000104048899 */ /* 0x000fe2000800063f */
[----:B------:R-:W-:Y:S01]  /*0650*/  IMAD.IADD R0, R2, 0x1, -R3 ;  /* 0x0000000102007824 */ /* 0x000fe200078e0a03 */
[----:B------:R-:W-:Y:S01]  /*0660*/  @!UP1 UMOV UR9, 0x400 ;  /* 0x0000040000099882 */ /* 0x000fe20000000000 */
[----:B------:R-:W-:Y:S01]  /*0670*/  VOTEU.ALL UP2, P1 ;  /* 0x00000000003f7886 */ /* 0x000fe20000840000 */
[----:B------:R-:W-:Y:S01]  /*0680*/  VOTEU.ALL UP3, P1 ;  /* 0x00000000003f7886 */ /* 0x000fe20000860000 */
[----:B------:R-:W-:Y:S01]  /*0690*/  VOTEU.ALL UP4, P1 ;  /* 0x00000000003f7886 */ /* 0x000fe20000880000 */
[----:B------:R-:W1:Y:S01]  /*06a0*/  @!UP1 S2UR UR10, SR_CgaCtaId ;  /* 0x00000000000a99c3 */ /* 0x000e620000008800 */
[----:B------:R-:W-:Y:S01]  /*06b0*/  VOTEU.ALL UP5, P1 ;  /* 0x00000000003f7886 */ /* 0x000fe200008a0000 */
[----:B------:R-:W-:-:S04]  /*06c0*/  SHF.R.S32.HI R3, RZ, 0x1f, R4 ;  /* 0x0000001fff037819 */ /* 0x000fc80000011404 */
[----:B------:R-:W-:-:S04]  /*06d0*/  LEA.HI R3, R3, R4, RZ, 0x7 ;  /* 0x0000000403037211 */ /* 0x000fc800078f38ff */
[----:B------:R-:W-:-:S05]  /*06e0*/  LOP3.LUT R3, R3, 0xffffff80, RZ, 0xc0, !PT ;  /* 0xffffff8003037812 */ /* 0x000fca00078ec0ff */
[----:B------:R-:W-:Y:S01]  /*06f0*/  IMAD.IADD R3, R4, 0x1, -R3 ;  /* 0x0000000104037824 */ /* 0x000fe200078e0a03 */
[----:B0-----:R-:W-:Y:S02]  /*0700*/  @!UP0 ULEA UR8, UR7, UR6, 0x18 ;  /* 0x0000000607088291 */ /* 0x001fe4000f8ec03f */
[----:B------:R-:W-:-:S04]  /*0710*/  @!UP1 UIADD3 UR6, -UR11, 0x100000, URZ ;  /* 0x001000000b069890 */ /* 0x000fc8000fffe13f */
[----:B------:R-:W-:Y:S02]  /*0720*/  @!UP1 USHF.L.U32 UR7, UR6, 0xb, URZ ;  /* 0x0000000b06079899 */ /* 0x000fe4000800063f */
[----:B------:R-:W-:Y:S01]  /*0730*/  @!UP1 USHF.L.U32 UR6, UR6, 0x1, URZ ;  /* 0x0000000106069899 */ /* 0x000fe2000800063f */
[----:B------:R-:W-:Y:S01]  /*0740*/  VOTEU.ALL UP0, P0 ;  /* 0x00000000003f7886 */ /* 0x000fe20000000000 */
[----:B-1----:R-:W-:Y:S01]  /*0750*/  @!UP1 ULEA UR9, UR10, UR9, 0x18 ;  /* 0x000000090a099291 */ /* 0x002fe2000f8ec03f */
[----:B------:R-:W-:Y:S02]  /*0760*/  VOTEU.ALL UP1, P0 ;  /* 0x00000000003f7886 */ /* 0x000fe40000020000 */
[----:B------:R-:W-:Y:S01]  /*0770*/  ULDC.64 UR10, c[0x0][0x598] ;  /* 0x00016600000a7ab9 */ /* 0x000fe20000000a00 */
[----:B------:R-:W-:Y:S01]  /*0780*/  ISETP.NE.AND P0, PT, R0, 0x3, PT ;  /* 0x000000030000780c */ /* 0x000fe20003f05270 */
[----:B------:R-:W0:Y:S02]  /*0790*/  FENCE.VIEW.ASYNC.S ;  /* 0x00000000000073c6 */ /* 0x000e240000000000 */
[----:B0-----:R0:W1:Y:S01]  /*07a0*/  @!UP0 SYNCS.EXCH.64 URZ, [UR8+0x150], UR4 ;  /* 0x00015004083f85b2 */ /* 0x0010620008000100 */
[----:B------:R-:W-:-:S02]  /*07b0*/  ISETP.NE.U32.AND P1, PT, RZ, UR10, PT ;  /* 0x0000000aff007c0c */ /* 0x000fc4000bf25070 */
[----:B------:R-:W-:Y:S02]  /*07c0*/  ISETP.EQ.OR P0, PT, R0, RZ, !P0 ;  /* 0x000000ff0000720c */ /* 0x000fe40004702670 */
[----:B------:R-:W-:Y:S02]  /*07d0*/  ISETP.NE.AND.EX P1, PT, RZ, UR11, PT, P1 ;  /* 0x0000000bff007c0c */ /* 0x000fe4000bf25310 */
[----:B------:R-:W-:-:S04]  /*07e0*/  ISETP.EQ.AND P0, PT, R8, RZ, P0 ;  /* 0x000000ff0800720c */ /* 0x000fc80000702270 */
[----:B------:R-:W-:-:S04]  /*07f0*/  SEL R16, RZ, 0x1, !P0 ;  /* 0x00000001ff107807 */ /* 0x000fc80004000000 */
[----:B------:R-:W-:Y:S01]  /*0800*/  SEL R16, R16, 0x2, P3 ;  /* 0x0000000210107807 */ /* 0x000fe20001800000 */
[----:B------:R0:W1:Y:S01]  /*0810*/  @!UP1 SYNCS.EXCH.64 URZ, [UR8+0x158], UR4 ;  /* 0x00015804083f95b2 */ /* 0x0000620008000100 */
[----:B------:R-:W-:Y:S01]  /*0820*/  NOP ;  /* 0x0000000000007918 */ /* 0x000fe20000000000 */
[----:B------:R0:W1:Y:S01]  /*0830*/  @!UP2 SYNCS.EXCH.64 URZ, [UR9+0x130], UR6 ;  /* 0x00013006093fa5b2 */ /* 0x0000620008000100 */
[----:B------:R0:W1:Y:S01]  /*0840*/  @!UP3 SYNCS.EXCH.64 URZ, [UR9+0x138], UR6 ;  /* 0x00013806093fb5b2 */ /* 0x0000620008000100 */
[----:B------:R0:W1:Y:S01]  /*0850*/  @!UP4 SYNCS.EXCH.64 URZ, [UR9+0x140], UR6 ;  /* 0x00014006093fc5b2 */ /* 0x0000620008000100 */
[----:B------:R0:W1:Y:S01]  /*0860*/  @!UP5 SYNCS.EXCH.64 URZ, [UR9+0x148], UR6 ;  /* 0x00014806093fd5b2 */ /* 0x0000620008000100 */
[----:B------:R-:W-:Y:S01]  /*0870*/  NOP ;  /* 0x0000000000007918 */ /* 0x000fe20000000000 */
[----:B-1----:R-:W-:Y:S06]  /*0880*/  BAR.SYNC.DEFER_BLOCKING 0x0 ;  /* 0x0000000000007b1d */ /* 0x002fec0000010000 */
[----:B0-2---:R-:W-:Y:S05]  /*0890*/  @!P1 BRA `(.L_x_4) ;  /* 0x00000000001c9947 */ /* 0x005fea0003800000 */
[----:B------:R-:W0:Y:S02]  /*08a0*/  LDC.64 R6, c[0x0][0x598] ;  /* 0x00016600ff067b82 */ /* 0x000e240000000a00 */
[----:B0-----:R-:W2:Y:S02]  /*08b0*/  LDG.E.64 R6, desc[UR36][R6.64] ;  /* 0x0000002406067981 */ /* 0x001ea4000c1e1b00 */
[----:B--2---:R-:W-:-:S04]  /*08c0*/  ISETP.NE.U32.AND P0, PT, R6, RZ, PT ;  /* 0x000000ff0600720c */ /* 0x004fc80003f05070 */
[----:B------:R-:W-:-:S13]  /*08d0*/  ISETP.NE.AND.EX P0, PT, R7, RZ, PT, P0 ;  /* 0x000000ff0700720c */ /* 0x000fda0003f05300 */
[----:B------:R-:W-:Y:S05]  /*08e0*/  @!P0 BRA `(.L_x_4) ;  /* 0x0000000000088947 */ /* 0x000fea0003800000 */
[----:B------:R1:W5:Y:S01]  /*08f0*/  LD.E R88, desc[UR36][R6.64] ;  /* 0x0000002406587980 */ /* 0x000362000c101900 */
[----:B------:R-:W-:Y:S05]  /*0900*/  BRA `(.L_x_5) ;  /* 0x0000000000247947 */ /* 0x000fea0003800000 */
.L_x_4:
[----:B------:R-:W-:Y:S02]  /*0910*/  ULDC.64 UR4, c[0x0][0x588] ;  /* 0x0001620000047ab9 */ /* 0x000fe40000000a00 */
[----:B------:R-:W-:-:S04]  /*0920*/  ISETP.NE.U32.AND P0, PT, RZ, UR4, PT ;  /* 0x00000004ff007c0c */ /* 0x000fc8000bf05070 */
[----:B------:R-:W-:-:S13]  /*0930*/  ISETP.NE.AND.EX P0, PT, RZ, UR5, PT, P0 ;  /* 0x00000005ff007c0c */ /* 0x000fda000bf05300 */
[----:B------:R-:W-:Y:S05]  /*0940*/  @!P0 BRA `(.L_x_6) ;  /* 0x00000000000c8947 */ /* 0x000fea0003800000 */
[----:B------:R-:W0:Y:S02]  /*0950*/  LDC.64 R88, c[0x0][0x588] ;  /* 0x00016200ff587b82 */ /* 0x000e240000000a00 */
[----:B0-----:R0:W5:Y:S01]  /*0960*/  LDG.E R88, desc[UR36][R88.64] ;  /* 0x0000002458587981 */ /* 0x001162000c1e1900 */
[----:B------:R-:W-:Y:S05]  /*0970*/  BRA `(.L_x_5) ;  /* 0x0000000000087947 */ /* 0x000fea0003800000 */
.L_x_6:
[----:B------:R-:W-:Y:S02]  /*0980*/  ULDC UR4, c[0x0][0x580] ;  /* 0x0001600000047ab9 */ /* 0x000fe40000000800 */
[----:B------:R-:W-:-:S07]  /*0990*/  IMAD.U32 R88, RZ, RZ, UR4 ;  /* 0x00000004ff587e24 */ /* 0x000fce000f8e00ff */
.L_x_5:
[----:B------:R-:W-:Y:S02]  /*09a0*/  ULDC.64 UR4, c[0x0][0x5a0] ;  /* 0x0001680000047ab9 */ /* 0x000fe40000000a00 */
[----:B------:R-:W-:-:S04]  /*09b0*/  ISETP.NE.U32.AND P0, PT, RZ, UR4, PT ;  /* 0x00000004ff007c0c */ /* 0x000fc8000bf05070 */
[----:B------:R-:W-:-:S13]  /*09c0*/  ISETP.NE.AND.EX P0, PT, RZ, UR5, PT, P0 ;  /* 0x00000005ff007c0c */ /* 0x000fda000bf05300 */
[----:B------:R-:W-:Y:S05]  /*09d0*/  @!P0 BRA `(.L_x_7) ;  /* 0x00000000001c8947 */ /* 0x000fea0003800000 */
[----:B-1----:R-:W1:Y:S02]  /*09e0*/  LDC.64 R6, c[0x0][0x5a0] ;  /* 0x00016800ff067b82 */ /* 0x002e640000000a00 */
[----:B-1----:R-:W2:Y:S02]  /*09f0*/  LDG.E.64 R6, desc[UR36][R6.64] ;  /* 0x0000002406067981 */ /* 0x002ea4000c1e1b00 */
[----:B--2---:R-:W-:-:S04]  /*0a00*/  ISETP.NE.U32.AND P0, PT, R6, RZ, PT ;  /* 0x000000ff0600720c */ /* 0x004fc80003f05070 */
[----:B------:R-:W-:-:S13]  /*0a10*/  ISETP.NE.AND.EX P0, PT, R7, RZ, PT, P0 ;  /* 0x000000ff0700720c */ /* 0x000fda0003f05300 */
[----:B------:R-:W-:Y:S05]  /*0a20*/  @!P0 BRA `(.L_x_7) ;  /* 0x0000000000088947 */ /* 0x000fea0003800000 */
[----:B0-----:R2:W5:Y:S01]  /*0a30*/  LD.E R89, desc[UR36][R6.64] ;  /* 0x0000002406597980 */ /* 0x001562000c101900 */
[----:B------:R-:W-:Y:S05]  /*0a40*/  BRA `(.L_x_8) ;  /* 0x0000000000247947 */ /* 0x000fea0003800000 */
.L_x_7:
[----:B------:R-:W-:Y:S02]  /*0a50*/  ULDC.64 UR4, c[0x0][0x590] ;  /* 0x0001640000047ab9 */ /* 0x000fe40000000a00 */
[----:B------:R-:W-:-:S04]  /*0a60*/  ISETP.NE.U32.AND P0, PT, RZ, UR4, PT ;  /* 0x00000004ff007c0c */ /* 0x000fc8000bf05070 */
[----:B------:R-:W-:-:S13]  /*0a70*/  ISETP.NE.AND.EX P0, PT, RZ, UR5, PT, P0 ;  /* 0x00000005ff007c0c */ /* 0x000fda000bf05300 */
[----:B------:R-:W-:Y:S05]  /*0a80*/  @!P0 BRA `(.L_x_9) ;  /* 0x00000000000c8947 */ /* 0x000fea0003800000 */
[----:B-1----:R-:W0:Y:S02]  /*0a90*/  LDC.64 R6, c[0x0][0x590] ;  /* 0x00016400ff067b82 */ /* 0x002e240000000a00 */
[----:B0-----:R0:W5:Y:S01]  /*0aa0*/  LDG.E R89, desc[UR36][R6.64] ;  /* 0x0000002406597981 */ /* 0x001162000c1e1900 */
[----:B------:R-:W-:Y:S05]  /*0ab0*/  BRA `(.L_x_8) ;  /* 0x0000000000087947 */ /* 0x000fea0003800000 */
.L_x_9:
[----:B------:R-:W-:Y:S02]  /*0ac0*/  ULDC UR4, c[0x0][0x584] ;  /* 0x0001610000047ab9 */ /* 0x000fe40000000800 */
[----:B0-----:R-:W-:-:S07]  /*0ad0*/  IMAD.U32 R89, RZ, RZ, UR4 ;  /* 0x00000004ff597e24 */ /* 0x001fce000f8e00ff */
.L_x_8:
[----:B------:R-:W3:Y:S01]  /*0ae0*/  LDC R2, c[0x0][0x65c] ;  /* 0x00019700ff027b82 */ /* 0x000ee20000000800 */
[----:B------:R-:W4:Y:S01]  /*0af0*/  S2R R14, SR_CTAID.Y ;  /* 0x00000000000e7919 */ /* 0x000f220000002600 */
[----:B------:R-:W-:Y:S01]  /*0b00*/  ULDC UR6, c[0x0][0x28c] ;  /* 0x0000a30000067ab9 */ /* 0x000fe20000000800 */
[----:B------:R-:W-:Y:S01]  /*0b10*/  ISETP.NE.AND P0, PT, R8, 0x2, PT ;  /* 0x000000020800780c */ /* 0x000fe20003f05270 */
[----:B------:R-:W-:Y:S01]  /*0b20*/  UIADD3 UR6, UR6, 0x1f, URZ ;  /* 0x0000001f06067890 */ /* 0x000fe2000fffe03f */
[----:B012---:R-:W0:Y:S01]  /*0b30*/  S2R R6, SR_CTAID.X ;  /* 0x0000000000067919 */ /* 0x007e220000002500 */
[----:B------:R-:W-:Y:S01]  /*0b40*/  IMAD.MOV.U32 R7, RZ, RZ, RZ ;  /* 0x000000ffff077224 */ /* 0x000fe200078e00ff */
[----:B------:R-:W-:Y:S01]  /*0b50*/  UMOV UR38, URZ ;  /* 0x0000003f00267c82 */ /* 0x000fe20008000000 */
[----:B------:R-:W-:Y:S01]  /*0b60*/  USHF.R.S32.HI UR7, URZ, 0x1f, UR6 ;  /* 0x0000001f3f077899 */ /* 0x000fe20008011406 */
[----:B------:R-:W-:Y:S01]  /*0b70*/  UMOV UR39, URZ ;  /* 0x0000003f00277c82 */ /* 0x000fe20008000000 */
[----:B------:R-:W-:-:S02]  /*0b80*/  ULDC.64 UR8, c[0x0][0x650] ;  /* 0x0001940000087ab9 */ /* 0x000fc40000000a00 */
[----:B------:R-:W-:-:S04]  /*0b90*/  ULEA.HI UR7, UR7, UR6, URZ, 0x5 ;  /* 0x0000000607077291 */ /* 0x000fc8000f8f283f */
[----:B------:R-:W-:Y:S01]  /*0ba0*/  USHF.R.S32.HI UR40, URZ, 0x5, UR7 ;  /* 0x000000053f287899 */ /* 0x000fe20008011407 */
[----:B---3--:R-:W-:-:S13]  /*0bb0*/  ISETP.NE.AND P1, PT, R2, 0x1, PT ;  /* 0x000000010200780c */ /* 0x008fda0003f25270 */
[----:B------:R-:W0:Y:S01]  /*0bc0*/  @P1 LDC R19, c[0x0][0x10] ;  /* 0x00000400ff131b82 */ /* 0x000e220000000800 */
[----:B----4-:R-:W-:Y:S02]  /*0bd0*/  @P1 IMAD.MOV.U32 R8, RZ, RZ, R14 ;  /* 0x000000ffff081224 */ /* 0x010fe400078e000e */
[----:B------:R-:W-:Y:S02]  /*0be0*/  @P1 IMAD.MOV.U32 R9, RZ, RZ, RZ ;  /* 0x000000ffff091224 */ /* 0x000fe400078e00ff */
[----:B------:R-:W-:-:S03]  /*0bf0*/  @P1 IMAD.MOV.U32 R17, RZ, RZ, RZ ;  /* 0x000000ffff111224 */ /* 0x000fc600078e00ff */
[----:B------:R-:W1:Y:S01]  /*0c00*/  @!P1 LDC R11, c[0x0][0xc] ;  /* 0x00000300ff0b9b82 */ /* 0x000e620000000800 */
[----:B------:R-:W-:Y:S01]  /*0c10*/  ULDC UR4, c[0x0][0xc] ;  /* 0x0000030000047ab9 */ /* 0x000fe20000000800 */
[----:B------:R-:W-:Y:S02]  /*0c20*/  ULDC UR5, c[0x0][0x10] ;  /* 0x0000040000057ab9 */ /* 0x000fe40000000800 */
[----:B------:R-:W-:-:S04]  /*0c30*/  UIMAD.WIDE.U32 UR4, UR4, UR5, URZ ;  /* 0x00000005040472a5 */ /* 0x000fc8000f8e003f */
[----:B------:R-:W2:Y:S01]  /*0c40*/  LDC R2, c[0x0][0x14] ;  /* 0x00000500ff027b82 */ /* 0x000ea20000000800 */
[----:B0-----:R-:W-:-:S04]  /*0c50*/  @P1 IMAD.WIDE.U32 R18, R6, R19, R8 ;  /* 0x0000001306121225 */ /* 0x001fc800078e0008 */
[----:B------:R-:W-:Y:S02]  /*0c60*/  @P1 IMAD.IADD R17, R19, 0x1, R17 ;  /* 0x0000000113111824 */ /* 0x000fe400078e0211 */
[----:B-1----:R-:W-:-:S04]  /*0c70*/  @!P1 IMAD.WIDE.U32 R8, R11, R14, R6 ;  /* 0x0000000e0b089225 */ /* 0x002fc800078e0006 */
[----:B------:R-:W-:Y:S02]  /*0c80*/  @!P1 IMAD.MOV.U32 R18, RZ, RZ, R8 ;  /* 0x000000ffff129224 */ /* 0x000fe400078e0008 */
[----:B------:R-:W-:Y:S02]  /*0c90*/  @!P1 IMAD.MOV.U32 R17, RZ, RZ, R9 ;  /* 0x000000ffff119224 */ /* 0x000fe400078e0009 */
[----:B--2---:R-:W-:-:S04]  /*0ca0*/  IMAD.WIDE.U32 R12, R2, UR4, RZ ;  /* 0x00000004020c7c25 */ /* 0x004fc8000f8e00ff */
[----:B------:R-:W-:Y:S01]  /*0cb0*/  IMAD R23, R2, UR5, RZ ;  /* 0x0000000502177c24 */ /* 0x000fe2000f8e02ff */
[----:B------:R0:W-:Y:S03]  /*0cc0*/  STL.64 [R1], R12 ;  /* 0x0000000c01007387 */ /* 0x0001e60000100a00 */
[----:B------:R-:W-:Y:S01]  /*0cd0*/  IMAD.IADD R23, R13, 0x1, R23 ;  /* 0x000000010d177824 */ /* 0x000fe200078e0217 */
[----:B------:R-:W-:Y:S06]  /*0ce0*/  @P0 BRA `(.L_x_10) ;  /* 0x0000000000200947 */ /* 0x000fec0003800000 */
[----:B------:R-:W-:Y:S01]  /*0cf0*/  UISETP.GE.U32.AND UP0, UPT, UR40, 0x12, UPT ;  /* 0x000000122800788c */ /* 0x000fe2000bf06070 */
[----:B------:R-:W-:Y:S01]  /*0d00*/  IADD3 R18, P0, R18, R12, RZ ;  /* 0x0000000c12127210 */ /* 0x000fe20007f1e0ff */
[----:B------:R-:W-:Y:S01]  /*0d10*/  UIMAD.WIDE.U32 UR4, UR40, 0x38e38e39, URZ ;  /* 0x38e38e39280478a5 */ /* 0x000fe2000f8e003f */
[----:B------:R-:W-:-:S03]  /*0d20*/  UMOV UR39, URZ ;  /* 0x0000003f00277c82 */ /* 0x000fc60008000000 */
[----:B------:R-:W-:Y:S01]  /*0d30*/  USHF.R.U32.HI UR4, URZ, 0x2, UR5 ;  /* 0x000000023f047899 */ /* 0x000fe20008011605 */
[----:B------:R-:W-:-:S03]  /*0d40*/  IMAD.X R17, R23, 0x1, R17, P0 ;  /* 0x0000000117117824 */ /* 0x000fc600000e0611 */
[----:B------:R-:W-:Y:S02]  /*0d50*/  UIMAD UR38, UR4, -0x12, UR40 ;  /* 0xffffffee042678a4 */ /* 0x000fe4000f8e0228 */
[----:B------:R-:W-:-:S12]  /*0d60*/  @UP0 ULOP3.LUT UR39, UR4, 0x1, URZ, 0xc0, !UPT ;  /* 0x0000000104270892 */ /* 0x000fd8000f8ec03f */
.L_x_10:
[----:B------:R-:W-:Y:S01]  /*0d70*/  ISETP.GE.U32.AND P0, PT, R18, UR8, PT ;  /* 0x0000000812007c0c */ /* 0x000fe2000bf06070 */
[----:B------:R-:W-:Y:S01]  /*0d80*/  IMAD.MOV.U32 R19, RZ, RZ, -0x1 ;  /* 0xffffffffff137424 */ /* 0x000fe200078e00ff */
[----:B------:R-:W-:Y:S01]  /*0d90*/  PRMT R8, RZ, 0x7610, R8 ;  /* 0x00007610ff087816 */ /* 0x000fe20000000008 */
[----:B------:R-:W-:Y:S01]  /*0da0*/  IMAD.MOV.U32 R22, RZ, RZ, -0x1 ;  /* 0xffffffffff167424 */ /* 0x000fe200078e00ff */
[----:B------:R-:W-:Y:S01]  /*0db0*/  ISETP.GE.U32.AND.EX P0, PT, R17, UR9, PT, P0 ;  /* 0x0000000911007c0c */ /* 0x000fe2000bf06100 */
[----:B------:R-:W-:-:S12]  /*0dc0*/  IMAD.MOV.U32 R2, RZ, RZ, -0x1 ;  /* 0xffffffffff027424 */ /* 0x000fd800078e00ff */
[----:B------:R-:W-:Y:S05]  /*0dd0*/  @P0 BRA `(.L_x_11) ;  /* 0x00000004005c0947 */ /* 0x000fea0003800000 */
[----:B------:R-:W1:Y:S01]  /*0de0*/  LDC.64 R20, c[0x0][0x628] ;  /* 0x00018a00ff147b82 */ /* 0x000e620000000a00 */
[----:B------:R-:W-:Y:S02]  /*0df0*/  IMAD.MOV.U32 R8, RZ, RZ, R18 ;  /* 0x000000ffff087224 */ /* 0x000fe400078e0012 */
[----:B------:R-:W-:-:S05]  /*0e00*/  IMAD.MOV.U32 R9, RZ, RZ, R17 ;  /* 0x000000ffff097224 */ /* 0x000fca00078e0011 */
[----:B------:R-:W2:Y:S08]  /*0e10*/  LDC R2, c[0x0][0x630] ;  /* 0x00018c00ff027b82 */ /* 0x000eb00000000800 */
[----:B------:R-:W3:Y:S01]  /*0e20*/  LDC.64 R24, c[0x0][0x620] ;  /* 0x00018800ff187b82 */ /* 0x000ee20000000a00 */
[----:B-1----:R-:W-:-:S04]  /*0e30*/  ISETP.NE.U32.AND P0, PT, R20, RZ, PT ;  /* 0x000000ff1400720c */ /* 0x002fc80003f05070 */
[----:B------:R-:W-:-:S13]  /*0e40*/  ISETP.NE.AND.EX P0, PT, R21, RZ, PT, P0 ;  /* 0x000000ff1500720c */ /* 0x000fda0003f05300 */
[----:B--23--:R-:W-:Y:S05]  /*0e50*/  @!P0 BRA `(.L_x_12) ;  /* 0x0000000000288947 */ /* 0x00cfea0003800000 */
[----:B0-----:R-:W0:Y:S02]  /*0e60*/  LDC R13, c[0x0][0x634] ;  /* 0x00018d00ff0d7b82 */ /* 0x001e240000000800 */
[----:B0-----:R-:W-:-:S05]  /*0e70*/  IADD3 R13, P0, R18, R13, RZ ;  /* 0x0000000d120d7210 */ /* 0x001fca0007f1e0ff */
[----:B------:R-:W-:-:S04]  /*0e80*/  IMAD.X R15, RZ, RZ, R17, P0 ;  /* 0x000000ffff0f7224 */ /* 0x000fc800000e0611 */
[----:B------:R-:W-:-:S04]  /*0e90*/  IMAD.WIDE.U32 R8, R15, R20, RZ ;  /* 0x000000140f087225 */ /* 0x000fc800078e00ff */
[----:B------:R-:W-:-:S04]  /*0ea0*/  IMAD.WIDE.U32 R10, P0, R13, R21, R8 ;  /* 0x000000150d0a7225 */ /* 0x000fc80007800008 */
[----:B------:R-:W-:-:S04]  /*0eb0*/  IMAD.WIDE.U32 R8, R13, R20, RZ ;  /* 0x000000140d087225 */ /* 0x000fc800078e00ff */
[----:B------:R-:W-:Y:S01]  /*0ec0*/  IMAD.X R13, RZ, RZ, RZ, P0 ;  /* 0x000000ffff0d7224 */ /* 0x000fe200000e06ff */
[----:B------:R-:W-:Y:S01]  /*0ed0*/  IADD3 RZ, P0, R9, R10, RZ ;  /* 0x0000000a09ff7210 */ /* 0x000fe20007f1e0ff */
[----:B------:R-:W-:-:S04]  /*0ee0*/  IMAD.MOV.U32 R12, RZ, RZ, R11 ;  /* 0x000000ffff0c7224 */ /* 0x000fc800078e000b */
[----:B------:R-:W-:-:S08]  /*0ef0*/  IMAD.WIDE.U32.X R8, R15, R21, R12, P0 ;  /* 0x000000150f087225 */ /* 0x000fd000000e040c */
.L_x_12:
[-CC-:B------:R-:W-:Y:S01]  /*0f00*/  SHF.R.U64 R31, R8, R2.reuse, R9.reuse ;  /* 0x00000002081f7219 */ /* 0x180fe20000001209 */
[----:B0-----:R-:W0:Y:S01]  /*0f10*/  LDC R12, c[0x0][0x618] ;  /* 0x00018600ff0c7b82 */ /* 0x001e220000000800 */
[----:B------:R-:W-:Y:S01]  /*0f20*/  SHF.R.U32.HI R7, RZ, R2, R9 ;  /* 0x00000002ff077219 */ /* 0x000fe20000011609 */
[----:B------:R-:W-:Y:S01]  /*0f30*/  ULDC UR4, c[0x0][0x150] ;  /* 0x0000540000047ab9 */ /* 0x000fe20000000800 */
[----:B------:R-:W-:Y:S01]  /*0f40*/  IADD3 R11, P0, RZ, -R31, RZ ;  /* 0x8000001fff0b7210 */ /* 0x000fe20007f1e0ff */
[----:B------:R-:W-:Y:S01]  /*0f50*/  IMAD.MOV.U32 R19, RZ, RZ, R17 ;  /* 0x000000ffff137224 */ /* 0x000fe200078e0011 */
[----:B------:R-:W-:-:S03]  /*0f60*/  I2FP.F32.U32 R2, R6 ;  /* 0x0000000600027245 */ /* 0x000fc60000201000 */
[----:B------:R-:W1:Y:S01]  /*0f70*/  LDC.64 R26, c[0x0][0x640] ;  /* 0x00019000ff1a7b82 */ /* 0x000e620000000a00 */
[----:B------:R-:W-:Y:S02]  /*0f80*/  IMAD.X R13, RZ, RZ, ~R7, P0 ;  /* 0x000000ffff0d7224 */ /* 0x000fe400000e0e07 */
[----:B------:R-:W-:Y:S01]  /*0f90*/  FMUL R2, R2, UR4 ;  /* 0x0000000402027c20 */ /* 0x000fe20008400000 */
[----:B------:R-:W-:Y:S01]  /*0fa0*/  IMAD.WIDE.U32 R8, R11, R24, R18 ;  /* 0x000000180b087225 */ /* 0x000fe200078e0012 */
[----:B------:R-:W-:-:S03]  /*0fb0*/  ULDC UR4, c[0x0][0x154] ;  /* 0x0000550000047ab9 */ /* 0x000fc60000000800 */
[----:B------:R-:W-:Y:S01]  /*0fc0*/  IMAD R10, R13, R24, RZ ;  /* 0x000000180d0a7224 */ /* 0x000fe200078e02ff */
[----:B------:R-:W2:Y:S01]  /*0fd0*/  LDC R7, c[0x0][0x144] ;  /* 0x00005100ff077b82 */ /* 0x000ea20000000800 */
[----:B------:R-:W3:Y:S02]  /*0fe0*/  F2I.U32.TRUNC.NTZ R2, R2 ;  /* 0x0000000200027305 */ /* 0x000ee4000020f000 */
[----:B------:R-:W-:-:S04]  /*0ff0*/  IMAD R11, R11, R25, R10 ;  /* 0x000000190b0b7224 */ /* 0x000fc800078e020a */
[----:B------:R-:W-:Y:S01]  /*1000*/  IMAD.IADD R9, R9, 0x1, R11 ;  /* 0x0000000109097824 */ /* 0x000fe200078e020b */
[----:B------:R-:W4:Y:S01]  /*1010*/  LDC R22, c[0x0][0x608] ;  /* 0x00018200ff167b82 */ /* 0x000f220000000800 */
[----:B------:R-:W-:-:S03]  /*1020*/  IMAD.MOV.U32 R11, RZ, RZ, -0x1 ;  /* 0xffffffffff0b7424 */ /* 0x000fc600078e00ff */
[--C-:B0-----:R-:W-:Y:S02]  /*1030*/  SHF.R.U64 R20, R8, R12, R9.reuse ;  /* 0x0000000c08147219 */ /* 0x101fe40000001209 */
[----:B------:R-:W-:Y:S02]  /*1040*/  I2FP.F32.U32 R8, R14 ;  /* 0x0000000e00087245 */ /* 0x000fe40000201000 */
[----:B------:R-:W0:Y:S01]  /*1050*/  LDC R24, c[0x0][0x658] ;  /* 0x00019600ff187b82 */ /* 0x000e220000000800 */
[----:B-1----:R-:W-:Y:S01]  /*1060*/  ISETP.NE.U32.AND P0, PT, R26, RZ, PT ;  /* 0x000000ff1a00720c */ /* 0x002fe20003f05070 */
[----:B---3--:R-:W-:Y:S02]  /*1070*/  IMAD.MOV R10, RZ, RZ, -R2 ;  /* 0x000000ffff0a7224 */ /* 0x008fe400078e0a02 */
[----:B------:R-:W-:Y:S01]  /*1080*/  FMUL R8, R8, UR4 ;  /* 0x0000000408087c20 */ /* 0x000fe20008400000 */
[----:B------:R-:W-:Y:S02]  /*1090*/  SHF.R.U32.HI R9, RZ, R12, R9 ;  /* 0x0000000cff097219 */ /* 0x000fe40000011609 */
[----:B------:R-:W-:Y:S01]  /*10a0*/  ISETP.NE.AND.EX P0, PT, R27, RZ, PT, P0 ;  /* 0x000000ff1b00720c */ /* 0x000fe20003f05300 */
[----:B------:R1:W3:Y:S01]  /*10b0*/  F2I.U32.TRUNC.NTZ R15, R8 ;  /* 0x00000008000f7305 */ /* 0x0002e2000020f000 */
[----:B------:R-:W1:Y:S01]  /*10c0*/  LDC R19, c[0x0][0x148] ;  /* 0x00005200ff137b82 */ /* 0x000e620000000800 */
[----:B--2---:R-:W-:-:S07]  /*10d0*/  IMAD R2, R7, R10, R6 ;  /* 0x0000000a07027224 */ /* 0x004fce00078e0206 */
[----:B------:R-:W2:Y:S01]  /*10e0*/  LDC R25, c[0x0][0x600] ;  /* 0x00018000ff197b82 */ /* 0x000ea20000000800 */
[-CC-:B----4-:R-:W-:Y:S02]  /*10f0*/  SHF.R.U64 R32, R20, R22.reuse, R9.reuse ;  /* 0x0000001614207219 */ /* 0x190fe40000001209 */
[----:B------:R-:W-:Y:S01]  /*1100*/  SHF.R.U32.HI R7, RZ, R22, R9 ;  /* 0x00000016ff077219 */ /* 0x000fe20000011609 */
[----:B------:R-:W-:-:S04]  /*1110*/  IMAD.MOV.U32 R9, RZ, RZ, 0x1 ;  /* 0x00000001ff097424 */ /* 0x000fc800078e00ff */
[----:B------:R-:W4:Y:S01]  /*1120*/  LDC R28, c[0x0][0x648] ;  /* 0x00019200ff1c7b82 */ /* 0x000f220000000800 */
[-C--:B0-----:R-:W-:Y:S02]  /*1130*/  SHF.L.U32 R6, R11, R24.reuse, RZ ;  /* 0x000000180b067219 */ /* 0x081fe400000006ff */
[--C-:B------:R-:W-:Y:S02]  /*1140*/  SHF.R.U64 R22, R32, R24, R7.reuse ;  /* 0x0000001820167219 */ /* 0x100fe40000001207 */
[----:B------:R-:W-:Y:S02]  /*1150*/  LOP3.LUT R13, RZ, R6, RZ, 0x33, !PT ;  /* 0x00000006ff0d7212 */ /* 0x000fe400078e33ff */
[-C--:B------:R-:W-:Y:S01]  /*1160*/  SHF.R.U32.HI R7, RZ, R24.reuse, R7 ;  /* 0x00000018ff077219 */ /* 0x080fe20000011607 */
[----:B------:R-:W0:Y:S01]  /*1170*/  LDC R29, c[0x0][0x638] ;  /* 0x00018e00ff1d7b82 */ /* 0x000e220000000800 */
[----:B------:R-:W-:Y:S01]  /*1180*/  SHF.L.U32 R12, R9, R24, RZ ;  /* 0x00000018090c7219 */ /* 0x000fe200000006ff */
[----:B------:R-:W-:-:S06]  /*1190*/  IMAD.MOV.U32 R6, RZ, RZ, R22 ;  /* 0x000000ffff067224 */ /* 0x000fcc00078e0016 */
[----:B------:R-:W0:Y:S01]  /*11a0*/  LDC R30, c[0x0][0x610] ;  /* 0x00018400ff1e7b82 */ /* 0x000e220000000800 */
[----:B-1-3--:R-:W-:Y:S05]  /*11b0*/  @!P0 BRA `(.L_x_13) ;  /* 0x0000000000288947 */ /* 0x00afea0003800000 */
[----:B------:R-:W1:Y:S02]  /*11c0*/  LDC R11, c[0x0][0x64c] ;  /* 0x00019300ff0b7b82 */ /* 0x000e640000000800 */
[----:B-1----:R-:W-:-:S05]  /*11d0*/  IADD3 R11, P0, R22, R11, RZ ;  /* 0x0000000b160b7210 */ /* 0x002fca0007f1e0ff */
        /* <DEDUP_REMOVED lines=8> */
.L_x_13:
[----:B----4-:R-:W-:Y:S01]  /*1260*/  SHF.R.U64 R6, R6, R28, R7 ;  /* 0x0000001c06067219 */ /* 0x010fe20000001207 */
[----:B--2---:R-:W-:Y:S01]  /*1270*/  VIADD R7, R25, 0xffffffff ;  /* 0xffffffff19077836 */ /* 0x004fe20000000000 */
[----:B------:R-:W-:Y:S01]  /*1280*/  LOP3.LUT R13, R32, R13, RZ, 0xc0, !PT ;  /* 0x0000000d200d7212 */ /* 0x000fe200078ec0ff */
[----:B------:R-:W-:Y:S02]  /*1290*/  IMAD.MOV R15, RZ, RZ, -R15 ;  /* 0x000000ffff0f7224 */ /* 0x000fe400078e0a0f */
[----:B------:R-:W-:Y:S01]  /*12a0*/  IMAD.MOV R8, RZ, RZ, -R6 ;  /* 0x000000ffff087224 */ /* 0x000fe200078e0a06 */
[----:B------:R-:W-:Y:S01]  /*12b0*/  LOP3.LUT R7, R20, R7, RZ, 0xc0, !PT ;  /* 0x0000000714077212 */ /* 0x000fe200078ec0ff */
[----:B------:R-:W-:Y:S02]  /*12c0*/  IMAD R13, R12, R6, R13 ;  /* 0x000000060c0d7224 */ /* 0x000fe400078e020d */
[----:B------:R-:W-:Y:S02]  /*12d0*/  @P1 IMAD R2, R19, R15, R14 ;  /* 0x0000000f13021224 */ /* 0x000fe400078e020e */
[----:B0-----:R-:W-:-:S02]  /*12e0*/  IMAD R6, R8, R29, R22 ;  /* 0x0000001d08067224 */ /* 0x001fc400078e0216 */
[----:B------:R-:W-:Y:S02]  /*12f0*/  IMAD R2, R13, R30, R2 ;  /* 0x0000001e0d027224 */ /* 0x000fe400078e0202 */
[----:B------:R-:W-:Y:S02]  /*1300*/  IMAD R19, R6, R25, R7 ;  /* 0x0000001906137224 */ /* 0x000fe400078e0207 */
[----:B------:R-:W-:-:S03]  /*1310*/  IMAD.MOV.U32 R8, RZ, RZ, 0x1 ;  /* 0x00000001ff087424 */ /* 0x000fc600078e00ff */
[----:B------:R-:W-:Y:S02]  /*1320*/  SEL R22, R19, R2, !P1 ;  /* 0x0000000213167207 */ /* 0x000fe40004800000 */
[----:B------:R-:W-:Y:S01]  /*1330*/  SEL R19, R2, R19, !P1 ;  /* 0x0000001302137207 */ /* 0x000fe20004800000 */
[----:B------:R-:W-:-:S07]  /*1340*/  IMAD.MOV.U32 R2, RZ, RZ, R31 ;  /* 0x000000ffff027224 */ /* 0x000fce00078e001f */
.L_x_11:
[----:B------:R-:W-:Y:S05]  /*1350*/  @!P2 BRA `(.L_x_14) ;  /* 0x000000540010a947 */ /* 0x000fea0003800000 */
[----:B------:R-:W-:-:S13]  /*1360*/  ISETP.GT.U32.AND P0, PT, R33, 0x1, PT ;  /* 0x000000012100780c */ /* 0x000fda0003f04070 */
[----:B------:R-:W-:Y:S05]  /*1370*/  @P0 EXIT ;  /* 0x000000000000094d */ /* 0x000fea0003800000 */
.L_x_15:
[----:B------:R-:W-:-:S08]  /*1380*/  NOP ;  /* 0x0000000000007918 */ /* 0x000fd00000000000 */
[----:B------:R-:W1:Y:S02]  /*1390*/  USETMAXREG.TRY_ALLOC.CTAPOOL UP0, 0xe8 ;  /* 0x000000e8000079c8 */ /* 0x000e640008000600 */
[----:B-1----:R-:W-:-:S13]  /*13a0*/  PLOP3.LUT P0, PT, PT, PT, UP0, 0x80, 0x0 ;  /* 0x000000000000781c */ /* 0x002fda0003f0f008 */
[----:B------:R-:W-:Y:S05]  /*13b0*/  @!P0 BRA `(.L_x_15) ;  /* 0xfffffffc00f08947 */ /* 0x000fea000383ffff */
[----:B------:R-:W-:-:S13]  /*13c0*/  LOP3.LUT P0, RZ, R8, 0xff, RZ, 0xc0, !PT ;  /* 0x000000ff08ff7812 */ /* 0x000fda000780c0ff */
[----:B------:R-:W-:Y:S05]  /*13d0*/  @!P0 EXIT ;  /* 0x000000000000894d */ /* 0x000fea0003800000 */
[----:B------:R-:W1:Y:S01]  /*13e0*/  S2UR UR4, SR_CgaCtaId ;  /* 0x00000000000479c3 */ /* 0x000e620000008800 */
[----:B------:R-:W-:Y:S01]  /*13f0*/  VIADD R6, R5, 0xffffffff ;  /* 0xffffffff05067836 */ /* 0x000fe20000000000 */
[----:B------:R-:W-:Y:S01]  /*1400*/  SHF.R.S32.HI R0, RZ, 0x1f, R3 ;  /* 0x0000001fff007819 */ /* 0x000fe20000011403 */
[----:B------:R-:W-:Y:S01]  /*1410*/  UMOV UR41, 0x400 ;  /* 0x0000040000297882 */ /* 0x000fe20000000000 */
[----:B------:R-:W-:Y:S01]  /*1420*/  UISETP.LT.AND UP0, UPT, UR40, 0x1, UPT ;  /* 0x000000012800788c */ /* 0x000fe2000bf01270 */
[----:B------:R-:W-:Y:S01]  /*1430*/  LOP3.LUT R100, R16, 0x1, RZ, 0xfc, !PT ;  /* 0x0000000110647812 */ /* 0x000fe200078efcff */
[----:B------:R-:W-:Y:S01]  /*1440*/  ULDC UR6, c[0x0][0x284] ;  /* 0x0000a10000067ab9 */ /* 0x000fe20000000800 */
[----:B------:R-:W-:Y:S01]  /*1450*/  R2UR UR42, R6 ;  /* 0x00000000062a72ca */ /* 0x000fe200000e0000 */
[----:B------:R-:W-:Y:S01]  /*1460*/  USEL UR43, UR40, 0x1, UP0 ;  /* 0x00000001282b7887 */ /* 0x000fe20008000000 */
[CC--:B------:R-:W-:Y:S01]  /*1470*/  LEA.HI R4, R0.reuse, R3.reuse, RZ, 0x2 ;  /* 0x0000000300047211 */ /* 0x0c0fe200078f10ff */
[----:B------:R-:W-:Y:S01]  /*1480*/  USHF.L.U32 UR46, UR40, 0x1, URZ ;  /* 0x00000001282e7899 */ /* 0x000fe2000800063f */
[----:B------:R-:W-:Y:S01]  /*1490*/  LEA.HI R0, R0, R3, RZ, 0x5 ;  /* 0x0000000300007211 */ /* 0x000fe200078f28ff */
[----:B------:R-:W-:Y:S01]  /*14a0*/  UIADD3 UR43, -UR43, UR40, URZ ;  /* 0x000000282b2b7290 */ /* 0x000fe2000fffe13f */
[----:B------:R-:W-:-:S02]  /*14b0*/  SHF.R.S32.HI R90, RZ, 0x2, R4 ;  /* 0x00000002ff5a7819 */ /* 0x000fc40000011404 */
[----:B------:R-:W-:Y:S02]  /*14c0*/  SHF.R.S32.HI R5, RZ, 0x1f, R4 ;  /* 0x0000001fff057819 */ /* 0x000fe40000011404 */
[----:B------:R-:W-:Y:S02]  /*14d0*/  LOP3.LUT R92, R4, 0xfffffffc, RZ, 0xc0, !PT ;  /* 0xfffffffc045c7812 */ /* 0x000fe400078ec0ff */
[----:B------:R-:W-:Y:S01]  /*14e0*/  LEA.HI R5, R5, R90, RZ, 0x3 ;  /* 0x0000005a05057211 */ /* 0x000fe200078f18ff */
[----:B------:R-:W-:Y:S01]  /*14f0*/  USHF.L.U32 UR42, UR42, 0x3, URZ ;  /* 0x000000032a2a7899 */ /* 0x000fe2000800063f */
[----:B------:R-:W-:Y:S01]  /*1500*/  ISETP.NE.AND P0, PT, R6, RZ, PT ;  /* 0x000000ff0600720c */ /* 0x000fe20003f05270 */
[----:B------:R-:W-:Y:S01]  /*1510*/  IMAD.IADD R92, R3, 0x1, -R92 ;  /* 0x00000001035c7824 */ /* 0x000fe200078e0a5c */
[----:B------:R-:W-:Y:S01]  /*1520*/  LOP3.LUT R5, R5, 0xfffffff8, RZ, 0xc0, !PT ;  /* 0xfffffff805057812 */ /* 0x000fe200078ec0ff */
[----:B-1----:R-:W-:Y:S01]  /*1530*/  ULEA UR41, UR4, UR41, 0x18 ;  /* 0x0000002904297291 */ /* 0x002fe2000f8ec03f */
[----:B------:R-:W-:Y:S01]  /*1540*/  SEL R101, RZ, 0x1, P0 ;  /* 0x00000001ff657807 */ /* 0x000fe20000000000 */
[----:B------:R-:W-:-:S02]  /*1550*/  IMAD.U32 R94, RZ, RZ, UR42 ;  /* 0x0000002aff5e7e24 */ /* 0x000fc4000f8e00ff */
[----:B------:R-:W-:Y:S01]  /*1560*/  UIADD3 UR47, UR41, 0x130, URZ ;  /* 0x00000130292f7890 */ /* 0x000fe2000fffe03f */
[----:B------:R-:W-:Y:S01]  /*1570*/  IMAD.IADD R90, R90, 0x1, -R5 ;  /* 0x000000015a5a7824 */ /* 0x000fe200078e0a05 */
[----:B------:R-:W-:Y:S01]  /*1580*/  UIADD3 UR4, UR41, 0x200, URZ ;  /* 0x0000020029047890 */ /* 0x000fe2000fffe03f */
[----:B------:R-:W-:Y:S01]  /*1590*/  SHF.R.S32.HI R5, RZ, 0x5, R0 ;  /* 0x00000005ff057819 */ /* 0x000fe20000011400 */
[----:B------:R-:W-:Y:S01]  /*15a0*/  UIADD3 UR5, UR41, 0x12200, URZ ;  /* 0x0001220029057890 */ /* 0x000fe2000fffe03f */
[C---:B------:R-:W-:Y:S01]  /*15b0*/  LOP3.LUT R96, R94.reuse, 0x8, RZ, 0xc0, !PT ;  /* 0x000000085e607812 */ /* 0x040fe200078ec0ff */
[----:B------:R-:W-:Y:S01]  /*15c0*/  USHF.R.U32.HI UR4, URZ, 0x4, UR4 ;  /* 0x000000043f047899 */ /* 0x000fe20008011604 */
[--C-:B------:R-:W-:Y:S01]  /*15d0*/  SHF.R.S32.HI R91, RZ, 0x1f, R90.reuse ;  /* 0x0000001fff5b7819 */ /* 0x100fe2000001145a */
[----:B------:R-:W-:Y:S01]  /*15e0*/  USHF.R.U32.HI UR5, URZ, 0x4, UR5 ;  /* 0x000000043f057899 */ /* 0x000fe20008011605 */
[C-C-:B------:R-:W-:Y:S01]  /*15f0*/  IMAD R97, R5.reuse, -0x10, -R90.reuse ;  /* 0xfffffff005617824 */ /* 0x140fe200078e0a5a */
[----:B------:R-:W-:Y:S01]  /*1600*/  ULOP3.LUT UR4, UR4, 0x3fff, URZ, 0xc0, !UPT ;  /* 0x00003fff04047892 */ /* 0x000fe2000f8ec03f */
[----:B------:R-:W-:Y:S01]  /*1610*/  IMAD.U32 R93, RZ, RZ, UR47 ;  /* 0x0000002fff5d7e24 */ /* 0x000fe2000f8e00ff */
[----:B------:R-:W-:Y:S01]  /*1620*/  ULOP3.LUT UR5, UR5, 0x3fff, URZ, 0xc0, !UPT ;  /* 0x00003fff05057892 */ /* 0x000fe2000f8ec03f */
[----:B------:R-:W-:Y:S01]  /*1630*/  IMAD.WIDE R90, R5, 0x10, R90 ;  /* 0x00000010055a7825 */ /* 0x000fe200078e025a */
[----:B------:R-:W-:Y:S01]  /*1640*/  LOP3.LUT R94, R94, 0x8, RZ, 0xc, !PT ;  /* 0x000000085e5e7812 */ /* 0x000fe200078e0cff */
[----:B------:R-:W-:Y:S01]  /*1650*/  ULOP3.LUT UR44, UR4, 0x10000, URZ, 0xfc, !UPT ;  /* 0x00010000042c7892 */ /* 0x000fe2000f8efc3f */
[----:B------:R-:W-:Y:S01]  /*1660*/  LOP3.LUT R96, R96, 0x18, RZ, 0x3c, !PT ;  /* 0x0000001860607812 */ /* 0x000fe200078e3cff */
[----:B------:R-:W-:Y:S01]  /*1670*/  VIADD R95, R93, UR42 ;  /* 0x0000002a5d5f7c36 */ /* 0x000fe20008000000 */
[----:B------:R-:W-:Y:S01]  /*1680*/  ULOP3.LUT UR45, UR5, 0x10000, URZ, 0xfc, !UPT ;  /* 0x00010000052d7892 */ /* 0x000fe2000f8efc3f */
[----:B------:R-:W-:-:S11]  /*1690*/  VIADD R97, R97, UR6 ;  /* 0x0000000661617c36 */ /* 0x000fd60008000000 */
.L_x_163:
[----:B------:R-:W-:Y:S01]  /*16a0*/  SHF.L.U32 R0, R101, 0x1f, RZ ;  /* 0x0000001f65007819 */ /* 0x000fe200000006ff */
[----:B------:R-:W-:Y:S02]  /*16b0*/  ULDC UR4, c[0x0][0x28c] ;  /* 0x0000a30000047ab9 */ /* 0x000fe40000000800 */
[----:B------:R-:W-:Y:S01]  /*16c0*/  ISETP.LT.AND P1, PT, RZ, UR4, PT ;  /* 0x00000004ff007c0c */ /* 0x000fe2000bf21270 */
[----:B------:R-:W1:Y:S02]  /*16d0*/  SYNCS.PHASECHK.TRANS64.TRYWAIT P0, [R93+UR42], R0 ;  /* 0x000000005d0075a7 */ /* 0x000e64000800016a */
[----:B-1-34-:R-:W-:Y:S10]  /*16e0*/  @!P0 BRA `(.L_x_16) ;  /* 0x00000068001c8947 */ /* 0x01aff40003800000 */
.L_x_199:
[----:B------:R-:W-:Y:S05]  /*16f0*/  @P1 BRA `(.L_x_17) ;  /* 0x0000000000401947 */ /* 0x000fea0003800000 */
[----:B-1----:R-:W-:Y:S01]  /*1700*/  MOV R0, 0x0 ;  /* 0x0000000000007802 */ /* 0x002fe20000000f00 */
[----:B------:R-:W-:Y:S01]  /*1710*/  ULDC.64 UR4, c[0x4][0x68] ;  /* 0x01001a0000047ab9 */ /* 0x000fe20000000a00 */
[----:B------:R-:W-:Y:S01]  /*1720*/  ULDC.64 UR6, c[0x4][0x8] ;  /* 0x0100020000067ab9 */ /* 0x000fe20000000a00 */
[----:B------:R-:W-:Y:S01]  /*1730*/  IMAD.U32 R4, RZ, RZ, UR4 ;  /* 0x00000004ff047e24 */ /* 0x000fe2000f8e00ff */
[----:B------:R1:W2:Y:S01]  /*1740*/  LDC.64 R14, c[0x4][R0] ;  /* 0x01000000000e7b82 */ /* 0x0002a20000000a00 */
[----:B------:R-:W-:Y:S01]  /*1750*/  IMAD.U32 R5, RZ, RZ, UR5 ;  /* 0x00000005ff057e24 */ /* 0x000fe2000f8e00ff */
[----:B------:R-:W-:Y:S01]  /*1760*/  ULDC.64 UR4, c[0x4][0x70] ;  /* 0x01001c0000047ab9 */ /* 0x000fe20000000a00 */
[----:B------:R-:W-:Y:S02]  /*1770*/  IMAD.U32 R10, RZ, RZ, UR6 ;  /* 0x00000006ff0a7e24 */ /* 0x000fe4000f8e00ff */
[----:B------:R-:W-:Y:S02]  /*1780*/  IMAD.U32 R6, RZ, RZ, UR4 ;  /* 0x00000004ff067e24 */ /* 0x000fe4000f8e00ff */
[----:B------:R-:W-:-:S02]  /*1790*/  IMAD.U32 R7, RZ, RZ, UR5 ;  /* 0x00000005ff077e24 */ /* 0x000fc4000f8e00ff */
[----:B------:R-:W-:Y:S02]  /*17a0*/  IMAD.U32 R11, RZ, RZ, UR7 ;  /* 0x00000007ff0b7e24 */ /* 0x000fe4000f8e00ff */
[----:B------:R-:W-:Y:S02]  /*17b0*/  IMAD.MOV.U32 R8, RZ, RZ, 0x1e1 ;  /* 0x000001e1ff087424 */ /* 0x000fe400078e00ff */
[----:B0-----:R-:W-:Y:S02]  /*17c0*/  IMAD.MOV.U32 R12, RZ, RZ, 0x1 ;  /* 0x00000001ff0c7424 */ /* 0x001fe400078e00ff */
[----:B-1----:R-:W-:-:S07]  /*17d0*/  IMAD.MOV.U32 R13, RZ, RZ, RZ ;  /* 0x000000ffff0d7224 */ /* 0x002fce00078e00ff */
[----:B------:R-:W-:-:S07]  /*17e0*/  LEPC R20, `(.L_x_17) ;  /* 0x000000001014794e */ /* 0x000fce0000000000 */
[----:B--2--5:R-:W-:Y:S05]  /*17f0*/  CALL.ABS.NOINC R14 ;  /* 0x000000000e007343 */ /* 0x024fea0003c00000 */
.L_x_17:
[----:B------:R-:W-:-:S13]  /*1800*/  ISETP.NE.AND P0, PT, R100, 0x3, PT ;  /* 0x000000036400780c */ /* 0x000fda0003f05270 */
[----:B------:R-:W-:Y:S05]  /*1810*/  @!P0 BRA `(.L_x_18) ;  /* 0x0000000000048947 */ /* 0x000fea0003800000 */
[----:B------:R-:W-:Y:S01]  /*1820*/  BPT.TRAP 0x1 ;  /* 0x000000040000795c */ /* 0x000fe20000300000 */
.L_x_18:
[----:B------:R-:W-:Y:S02]  /*1830*/  IMAD.U32 R3, RZ, RZ, UR38 ;  /* 0x00000026ff037e24 */ /* 0x000fe4000f8e00ff */
[----:B-1----:R-:W-:-:S03]  /*1840*/  IMAD.U32 R0, RZ, RZ, UR39 ;  /* 0x00000027ff007e24 */ /* 0x002fc6000f8e00ff */
[----:B------:R-:W-:Y:S02]  /*1850*/  LEA R3, R3, UR41, 0x3 ;  /* 0x0000002903037c11 */ /* 0x000fe4000f8e18ff */
[----:B------:R-:W-:-:S04]  /*1860*/  SHF.L.U32 R0, R0, 0x1f, RZ ;  /* 0x0000001f00007819 */ /* 0x000fc800000006ff */
[----:B------:R1:W2:Y:S01]  /*1870*/  SYNCS.PHASECHK.TRANS64.TRYWAIT P1, [R3+URZ], R0 ;  /* 0x00000000030075a7 */ /* 0x0002a2000802017f */
[----:B------:R-:W-:Y:S05]  /*1880*/  @!P0 BRA `(.L_x_19) ;  /* 0x0000000000048947 */ /* 0x000fea0003800000 */
[----:B------:R-:W-:Y:S01]  /*1890*/  BPT.TRAP 0x1 ;  /* 0x000000040000795c */ /* 0x000fe20000300000 */
.L_x_19:
[----:B--2---:R-:W-:Y:S05]  /*18a0*/  @P1 BRA `(.L_x_20) ;  /* 0x0000000000081947 */ /* 0x004fea0003800000 */
[----:B------:R-:W2:Y:S02]  /*18b0*/  SYNCS.PHASECHK.TRANS64.TRYWAIT P1, [R3+URZ], R0 ;  /* 0x00000000030075a7 */ /* 0x000ea4000802017f */
[----:B--2---:R-:W-:Y:S05]  /*18c0*/  @!P1 BRA `(.L_x_21) ;  /* 0x0000006400b89947 */ /* 0x004fea0003800000 */
.L_x_20:
[----:B------:R-:W-:Y:S05]  /*18d0*/  WARPSYNC.ALL ;  /* 0x0000000000007948 */ /* 0x000fea0003800000 */
[----:B------:R-:W-:Y:S01]  /*18e0*/  ULEA UR4, UR38, UR44, 0x8 ;  /* 0x0000002c26047291 */ /* 0x000fe2000f8e403f */
[----:B------:R-:W-:Y:S01]  /*18f0*/  WARPGROUP.ARRIVE ;  /* 0x00000000000079c5 */ /* 0x000fe20000000000 */
[----:B------:R-:W-:Y:S01]  /*1900*/  ULEA UR6, UR38, UR45, 0x9 ;  /* 0x0000002d26067291 */ /* 0x000fe2000f8e483f */
[----:B-12---:R-:W-:Y:S01]  /*1910*/  IMAD.U32 R0, RZ, RZ, UR43 ;  /* 0x0000002bff007e24 */ /* 0x006fe2000f8e00ff */
[----:B------:R-:W-:Y:S01]  /*1920*/  UMOV UR5, 0x80000020 ;  /* 0x8000002000057882 */ /* 0x000fe20000000000 */
[----:B------:R-:W-:-:S03]  /*1930*/  UMOV UR7, 0x80000020 ;  /* 0x8000002000077882 */ /* 0x000fc60000000000 */
[----:B------:R-:W-:-:S03]  /*1940*/  ISETP.GE.AND P1, PT, R0, 0x1, PT ;  /* 0x000000010000780c */ /* 0x000fc60003f26270 */
[----:B------:R-:W-:Y:S01]  /*1950*/  HGMMA.64x128x16.F32 R24, gdesc[UR4], RZ, !UPT, gsb0 ;  /* 0x01e00000041879f0 */ /* 0x000fe2000c0008ff */
[----:B------:R-:W-:Y:S02]  /*1960*/  UIADD3 UR4, UR4, 0x2, URZ ;  /* 0x0000000204047890 */ /* 0x000fe4000fffe03f */
[----:B------:R-:W-:Y:S01]  /*1970*/  UIADD3 UR6, UR6, 0x2, URZ ;  /* 0x0000000206067890 */ /* 0x000fe2000fffe03f */
[----:B------:R-:W-:Y:S01]  /*1980*/  UMOV UR5, 0x80000020 ;  /* 0x8000002000057882 */ /* 0x000fe20000000000 */
[----:B------:R-:W-:Y:S01]  /*1990*/  UMOV UR7, 0x80000020 ;  /* 0x8000002000077882 */ /* 0x000fe20000000000 */
[----:B------:R-:W-:Y:S02]  /*19a0*/  WARPGROUP.DEPBAR.LE gsb0, 0x0 ;  /* 0x00008000000079c5 */ /* 0x000fe40000010000 */
[----:B------:R-:W-:-:S06]  /*19b0*/  WARPGROUP.ARRIVE ;  /* 0x00000000000079c5 */ /* 0x000fcc0000000000 */
[----:B------:R-:W-:Y:S03]  /*19c0*/  HGMMA.64x128x16.F32 R24, gdesc[UR4], R24, gsb0 ;  /* 0x01e00000041879f0 */ /* 0x000fe60008000818 */
[----:B------:R-:W-:Y:S02]  /*19d0*/  WARPGROUP.DEPBAR.LE gsb0, 0x0 ;  /* 0x00008000000079c5 */ /* 0x000fe40000010000 */
[----:B------:R-:W-:Y:S05]  /*19e0*/  @!P1 BRA `(.L_x_22) ;  /* 0x0000000000d09947 */ /* 0x000fea0003800000 */
[----:B------:R-:W-:Y:S01]  /*19f0*/  UIADD3 UR4, UR38, 0x1, URZ ;  /* 0x0000000126047890 */ /* 0x000fe2000fffe03f */
[----:B------:R-:W-:Y:S01]  /*1a00*/  IMAD.U32 R0, RZ, RZ, UR43 ;  /* 0x0000002bff007e24 */ /* 0x000fe2000f8e00ff */
[----:B------:R-:W-:Y:S02]  /*1a10*/  UMOV UR9, UR38 ;  /* 0x0000002600097c82 */ /* 0x000fe40008000000 */
[----:B------:R-:W-:-:S04]  /*1a20*/  UISETP.NE.AND UP0, UPT, UR4, 0x12, UPT ;  /* 0x000000120400788c */ /* 0x000fc8000bf05270 */
[----:B------:R-:W-:Y:S02]  /*1a30*/  USEL UR5, URZ, 0x1, UP0 ;  /* 0x000000013f057887 */ /* 0x000fe40008000000 */
[----:B------:R-:W-:Y:S02]  /*1a40*/  USEL UR8, UR4, URZ, UP0 ;  /* 0x0000003f04087287 */ /* 0x000fe40008000000 */
[----:B------:R-:W-:-:S06]  /*1a50*/  ULOP3.LUT UR5, UR39, UR5, URZ, 0x3c, !UPT ;  /* 0x0000000527057292 */ /* 0x000fcc000f8e3c3f */
[----:B------:R-:W-:-:S07]  /*1a60*/  IMAD.U32 R5, RZ, RZ, UR5 ;  /* 0x00000005ff057e24 */ /* 0x000fce000f8e00ff */
.L_x_29:
[----:B-12---:R-:W-:Y:S05]  /*1a70*/  @!P0 BRA `(.L_x_23) ;  /* 0x0000000000048947 */ /* 0x006fea0003800000 */
[----:B------:R-:W-:Y:S01]  /*1a80*/  BPT.TRAP 0x1 ;  /* 0x000000040000795c */ /* 0x000fe20000300000 */
.L_x_23:
[----:B------:R-:W-:Y:S01]  /*1a90*/  ULEA UR4, UR8, UR41, 0x3 ;  /* 0x0000002908047291 */ /* 0x000fe2000f8e183f */
[----:B------:R-:W-:-:S08]  /*1aa0*/  SHF.L.U32 R3, R5, 0x1f, RZ ;  /* 0x0000001f05037819 */ /* 0x000fd000000006ff */
[----:B------:R1:W2:Y:S01]  /*1ab0*/  SYNCS.PHASECHK.TRANS64.TRYWAIT P1, [UR4], R3 ;  /* 0x00000003ff0075a7 */ /* 0x0002a20008020144 */
[----:B------:R-:W-:Y:S05]  /*1ac0*/  @!P0 BRA `(.L_x_24) ;  /* 0x0000000000048947 */ /* 0x000fea0003800000 */
[----:B------:R-:W-:Y:S01]  /*1ad0*/  BPT.TRAP 0x1 ;  /* 0x000000040000795c */ /* 0x000fe20000300000 */
.L_x_24:
[----:B--2---:R-:W-:Y:S05]  /*1ae0*/  @P1 BRA `(.L_x_25) ;  /* 0x0000000000081947 */ /* 0x004fea0003800000 */
[----:B------:R-:W2:Y:S02]  /*1af0*/  SYNCS.PHASECHK.TRANS64.TRYWAIT P1, [UR4], R3 ;  /* 0x00000003ff0075a7 */ /* 0x000ea40008020144 */
[----:B--2---:R-:W-:Y:S05]  /*1b00*/  @!P1 BRA `(.L_x_26) ;  /* 0x00000064003c9947 */ /* 0x004fea0003800000 */
.L_x_25:
[----:B------:R-:W-:Y:S01]  /*1b10*/  ULEA UR4, UR8, UR44, 0x8 ;  /* 0x0000002c08047291 */ /* 0x000fe2000f8e403f */
[----:B------:R-:W-:Y:S01]  /*1b20*/  WARPGROUP.ARRIVE ;  /* 0x00000000000079c5 */ /* 0x000fe20000000000 */
[----:B------:R-:W-:Y:S01]  /*1b30*/  ULEA UR6, UR8, UR45, 0x9 ;  /* 0x0000002d08067291 */ /* 0x000fe2000f8e483f */
[----:B------:R-:W-:Y:S01]  /*1b40*/  UMOV UR5, 0x80000020 ;  /* 0x8000002000057882 */ /* 0x000fe20000000000 */
[----:B------:R-:W-:-:S07]  /*1b50*/  UMOV UR7, 0x80000020 ;  /* 0x8000002000077882 */ /* 0x000fce0000000000 */
[----:B------:R-:W-:Y:S01]  /*1b60*/  HGMMA.64x128x16.F32 R24, gdesc[UR4], R24, gsb0 ;  /* 0x01e00000041879f0 */ /* 0x000fe20008000818 */
        /* <DEDUP_REMOVED lines=9> */
[----:B------:R-:W-:Y:S01]  /*1c00*/  BPT.TRAP 0x1 ;  /* 0x000000040000795c */ /* 0x000fe20000300000 */
.L_x_27:
[----:B------:R-:W-:Y:S01]  /*1c10*/  ULEA UR4, UR9, UR41, 0x3 ;  /* 0x0000002909047291 */ /* 0x000fe2000f8e183f */
[----:B------:R-:W-:-:S03]  /*1c20*/  ISETP.GT.U32.AND P1, PT, R16, 0x1, PT ;  /* 0x000000011000780c */ /* 0x000fc60003f24070 */
[----:B------:R-:W-:-:S04]  /*1c30*/  UIADD3 UR4, UR4, 0x90, URZ ;  /* 0x0000009004047890 */ /* 0x000fc8000fffe03f */
[----:B------:R-:W-:-:S09]  /*1c40*/  UPRMT UR4, URZ, 0x654, UR4 ;  /* 0x000006543f047896 */ /* 0x000fd20008000004 */
[----:B------:R-:W-:Y:S01]  /*1c50*/  SYNCS.ARRIVE.TRANS64.RED.A1T0 RZ, [UR4], RZ ;  /* 0x000000ffffff79a7 */ /* 0x000fe20008100404 */
[----:B------:R-:W-:Y:S05]  /*1c60*/  @P1 BRA `(.L_x_28) ;  /* 0x0000000000041947 */ /* 0x000fea0003800000 */
[----:B------:R-:W-:Y:S01]  /*1c70*/  BPT.TRAP 0x1 ;  /* 0x000000040000795c */ /* 0x000fe20000300000 */
.L_x_28:
[----:B------:R-:W-:Y:S01]  /*1c80*/  UIADD3 UR8, UR8, 0x1, URZ ;  /* 0x0000000108087890 */ /* 0x000fe2000fffe03f */
[C---:B------:R-:W-:Y:S01]  /*1c90*/  ISETP.GT.AND P1, PT, R0.reuse, 0x1, PT ;  /* 0x000000010000780c */ /* 0x040fe20003f24270 */
[----:B------:R-:W-:Y:S01]  /*1ca0*/  UIADD3 UR9, UR9, 0x1, URZ ;  /* 0x0000000109097890 */ /* 0x000fe2000fffe03f */
[----:B------:R-:W-:Y:S01]  /*1cb0*/  VIADD R0, R0, 0xffffffff ;  /* 0xffffffff00007836 */ /* 0x000fe20000000000 */
[----:B------:R-:W-:Y:S02]  /*1cc0*/  UISETP.NE.AND UP0, UPT, UR8, 0x12, UPT ;  /* 0x000000120800788c */ /* 0x000fe4000bf05270 */
[----:B------:R-:W-:Y:S02]  /*1cd0*/  UISETP.NE.AND UP1, UPT, UR9, 0x12, UPT ;  /* 0x000000120900788c */ /* 0x000fe4000bf25270 */
[----:B------:R-:W-:Y:S02]  /*1ce0*/  USEL UR4, URZ, 0x1, UP0 ;  /* 0x000000013f047887 */ /* 0x000fe40008000000 */
[----:B------:R-:W-:-:S02]  /*1cf0*/  USEL UR8, UR8, URZ, UP0 ;  /* 0x0000003f08087287 */ /* 0x000fc40008000000 */
[----:B------:R-:W-:Y:S02]  /*1d00*/  USEL UR9, UR9, URZ, UP1 ;  /* 0x0000003f09097287 */ /* 0x000fe40008800000 */
[----:B------:R-:W-:Y:S01]  /*1d10*/  LOP3.LUT R5, R5, UR4, RZ, 0x3c, !PT ;  /* 0x0000000405057c12 */ /* 0x000fe2000f8e3cff */
[----:B------:R-:W-:Y:S09]  /*1d20*/  @P1 BRA `(.L_x_29) ;  /* 0xfffffffc00501947 */ /* 0x000ff2000383ffff */
.L_x_22:
[----:B------:R-:W3:Y:S01]  /*1d30*/  LDC R0, c[0x0][0x28c] ;  /* 0x0000a300ff007b82 */ /* 0x000ee20000000800 */
[----:B------:R4:W-:Y:S01]  /*1d40*/  SYNCS.ARRIVE.TRANS64.A1T0 RZ, [R94+UR47], RZ ;  /* 0x000000ff5eff79a7 */ /* 0x0009e2000810002f */
[----:B---3--:R-:W-:-:S13]  /*1d50*/  ISETP.GE.AND P1, PT, R0, 0x1, PT ;  /* 0x000000010000780c */ /* 0x008fda0003f26270 */
[----:B----4-:R-:W-:Y:S05]  /*1d60*/  @!P1 BRA `(.L_x_30) ;  /* 0x0000000000349947 */ /* 0x010fea0003800000 */
[----:B------:R-:W-:Y:S05]  /*1d70*/  @!P0 BRA `(.L_x_31) ;  /* 0x0000000000048947 */ /* 0x000fea0003800000 */
[----:B------:R-:W-:Y:S01]  /*1d80*/  BPT.TRAP 0x1 ;  /* 0x000000040000795c */ /* 0x000fe20000300000 */
.L_x_31:
[----:B------:R-:W-:Y:S01]  /*1d90*/  UIADD3 UR6, UR43, UR38, URZ ;  /* 0x000000262b067290 */ /* 0x000fe2000fffe03f */
[----:B------:R-:W-:-:S03]  /*1da0*/  ISETP.GT.U32.AND P0, PT, R16, 0x1, PT ;  /* 0x000000011000780c */ /* 0x000fc60003f04070 */
[----:B------:R-:W-:-:S04]  /*1db0*/  UIMAD.WIDE.U32 UR4, UR6, 0x38e38e39, URZ ;  /* 0x38e38e39060478a5 */ /* 0x000fc8000f8e003f */
[----:B------:R-:W-:-:S04]  /*1dc0*/  USHF.R.U32.HI UR4, URZ, 0x2, UR5 ;  /* 0x000000023f047899 */ /* 0x000fc80008011605 */
[----:B------:R-:W-:-:S04]  /*1dd0*/  UIMAD UR6, UR4, -0x12, UR6 ;  /* 0xffffffee040678a4 */ /* 0x000fc8000f8e0206 */
[----:B------:R-:W-:-:S04]  /*1de0*/  ULEA UR6, UR6, UR41, 0x3 ;  /* 0x0000002906067291 */ /* 0x000fc8000f8e183f */
[----:B------:R-:W-:-:S04]  /*1df0*/  UIADD3 UR6, UR6, 0x90, URZ ;  /* 0x0000009006067890 */ /* 0x000fc8000fffe03f */
[----:B------:R-:W-:-:S09]  /*1e00*/  UPRMT UR6, URZ, 0x654, UR6 ;  /* 0x000006543f067896 */ /* 0x000fd20008000006 */
[----:B------:R-:W-:Y:S01]  /*1e10*/  SYNCS.ARRIVE.TRANS64.RED.A1T0 RZ, [UR6], RZ ;  /* 0x000000ffffff79a7 */ /* 0x000fe20008100406 */
[----:B------:R-:W-:Y:S05]  /*1e20*/  @P0 BRA `(.L_x_30) ;  /* 0x0000000000040947 */ /* 0x000fea0003800000 */
[----:B------:R-:W-:Y:S01]  /*1e30*/  BPT.TRAP 0x1 ;  /* 0x000000040000795c */ /* 0x000fe20000300000 */
.L_x_30:
[----:B------:R-:W-:Y:S01]  /*1e40*/  SHF.L.U32 R0, R101, 0x1f, RZ ;  /* 0x0000001f65007819 */ /* 0x000fe200000006ff */
[----:B------:R-:W-:Y:S01]  /*1e50*/  UIADD3 UR38, UR46, UR38, URZ ;  /* 0x000000262e267290 */ /* 0x000fe2000fffe03f */
[----:B------:R-:W3:Y:S01]  /*1e60*/  LDC R9, c[0x0][0x288] ;  /* 0x0000a200ff097b82 */ /* 0x000ee20000000800 */
[----:B------:R-:W-:Y:S01]  /*1e70*/  UISETP.GE.U32.AND UP1, UPT, UR46, 0x12, UPT ;  /* 0x000000122e00788c */ /* 0x000fe2000bf26070 */
[----:B------:R-:W-:Y:S01]  /*1e80*/  IMAD.SHL.U32 R10, R92, 0x2, RZ ;  /* 0x000000025c0a7824 */ /* 0x000fe200078e00ff */
[----:B------:R-:W-:Y:S02]  /*1e90*/  UISETP.GT.U32.AND UP0, UPT, UR38, 0x11, UPT ;  /* 0x000000112600788c */ /* 0x000fe4000bf04070 */
[----:B------:R-:W-:Y:S02]  /*1ea0*/  UIMAD.WIDE.U32 UR4, UR38, 0x38e38e39, URZ ;  /* 0x38e38e39260478a5 */ /* 0x000fe4000f8e003f */
[----:B------:R-:W-:Y:S01]  /*1eb0*/  UISETP.LT.U32.AND UP0, UPT, UR46, 0x12, UP0 ;  /* 0x000000122e00788c */ /* 0x000fe20008701070 */
[----:B------:R-:W4:Y:S01]  /*1ec0*/  SYNCS.PHASECHK.TRANS64.TRYWAIT P0, [R93+UR42+0x10], R0 ;  /* 0x000010005d0075a7 */ /* 0x000f22000800016a */
[----:B------:R-:W-:Y:S01]  /*1ed0*/  USHF.R.U32.HI UR4, URZ, 0x2, UR5 ;  /* 0x000000023f047899 */ /* 0x000fe20008011605 */
[----:B------:R-:W-:Y:S01]  /*1ee0*/  SHF.R.S32.HI R11, RZ, 0x1f, R10 ;  /* 0x0000001fff0b7819 */ /* 0x000fe2000001140a */
[----:B------:R-:W-:-:S02]  /*1ef0*/  USEL UR6, URZ, 0x1, !UP0 ;  /* 0x000000013f067887 */ /* 0x000fc4000c000000 */
[----:B------:R-:W-:Y:S02]  /*1f00*/  UIMAD UR38, UR4, -0x12, UR38 ;  /* 0xffffffee042678a4 */ /* 0x000fe4000f8e0226 */
[----:B------:R-:W-:-:S04]  /*1f10*/  ULOP3.LUT UR39, UR39, UR6, URZ, 0x3c, !UPT ;  /* 0x0000000627277292 */ /* 0x000fc8000f8e3c3f */
[----:B------:R-:W-:Y:S01]  /*1f20*/  @UP1 ULOP3.LUT UR39, UR39, 0x1, UR4, 0x78, !UPT ;  /* 0x0000000127271892 */ /* 0x000fe2000f8e7804 */
[----:B---34-:R-:W-:Y:S11]  /*1f30*/  @!P0 BRA `(.L_x_32) ;  /* 0x0000006000488947 */ /* 0x018ff60003800000 */
.L_x_200:
[----:B---3--:R-:W-:Y:S01]  /*1f40*/  IMAD.SHL.U32 R0, R19, 0x40, RZ ;  /* 0x0000004013007824 */ /* 0x008fe200078e00ff */
[----:B------:R-:W-:Y:S01]  /*1f50*/  ULDC UR6, c[0x0][0x284] ;  /* 0x0000a10000067ab9 */ /* 0x000fe20000000800 */
[----:B------:R-:W-:Y:S01]  /*1f60*/  IMAD.SHL.U32 R20, R22, 0x80, RZ ;  /* 0x0000008016147824 */ /* 0x000fe200078e00ff */
[----:B0-----:R-:W-:Y:S01]  /*1f70*/  SHF.R.S32.HI R13, RZ, 0x1f, R2 ;  /* 0x0000001fff0d7819 */ /* 0x001fe20000011402 */
[----:B------:R-:W-:Y:S01]  /*1f80*/  ULDC.64 UR4, c[0x0][0x5d0] ;  /* 0x0001740000047ab9 */ /* 0x000fe20000000a00 */
[----:B------:R-:W-:Y:S01]  /*1f90*/  ISETP.GE.AND P0, PT, R0, UR6, PT ;  /* 0x0000000600007c0c */ /* 0x000fe2000bf06270 */
[----:B--2---:R-:W-:Y:S01]  /*1fa0*/  IMAD.WIDE.U32 R4, R2, UR4, R10 ;  /* 0x0000000402047c25 */ /* 0x004fe2000f8e000a */
[----:B------:R-:W-:Y:S02]  /*1fb0*/  SHF.R.S32.HI R21, RZ, 0x1f, R20 ;  /* 0x0000001fff157819 */ /* 0x000fe40000011414 */
[C---:B------:R-:W-:Y:S01]  /*1fc0*/  ISETP.GE.OR P0, PT, R20.reuse, R9, P0 ;  /* 0x000000091400720c */ /* 0x040fe20000706670 */
[----:B-1----:R-:W-:Y:S01]  /*1fd0*/  IMAD R3, R13, UR4, RZ ;  /* 0x000000040d037c24 */ /* 0x002fe2000f8e02ff */
[----:B------:R-:W-:-:S03]  /*1fe0*/  IADD3 R4, P1, R20, R4, RZ ;  /* 0x0000000414047210 */ /* 0x000fc60007f3e0ff */
[----:B------:R-:W-:-:S05]  /*1ff0*/  IMAD R3, R2, UR5, R3 ;  /* 0x0000000502037c24 */ /* 0x000fca000f8e0203 */
[----:B------:R-:W-:-:S03]  /*2000*/  IADD3.X R5, R21, R5, R3, P1, !PT ;  /* 0x0000000515057210 */ /* 0x000fc60000ffe403 */
[----:B------:R-:W-:Y:S05]  /*2010*/  @P0 BRA `(.L_x_33) ;  /* 0x0000004000300947 */ /* 0x000fea0003800000 */
[----:B------:R-:W0:Y:S01]  /*2020*/  LDC.64 R6, c[0x0][0x5c8] ;  /* 0x00017200ff067b82 */ /* 0x000e220000000a00 */
[----:B-----5:R-:W-:Y:S01]  /*2030*/  FSETP.NEU.AND P0, PT, R89, RZ, PT ;  /* 0x000000ff5900720b */ /* 0x020fe20003f0d000 */
[----:B------:R-:W-:Y:S01]  /*2040*/  IMAD R3, R92, -0x2, R9 ;  /* 0xfffffffe5c037824 */ /* 0x000fe200078e0209 */
[----:B------:R-:W-:Y:S01]  /*2050*/  BSSY B0, `(.L_x_33) ;  /* 0x0000408000007945 */ /* 0x000fe20003800000 */
[----:B------:R-:W-:-:S04]  /*2060*/  IMAD.WIDE R102, R19, 0x40, R90 ;  /* 0x0000004013667825 */ /* 0x000fc800078e025a */
[----:B------:R-:W-:Y:S02]  /*2070*/  IMAD.IADD R3, R3, 0x1, -R20 ;  /* 0x0000000103037824 */ /* 0x000fe400078e0a14 */
[----:B------:R-:W-:-:S03]  /*2080*/  IMAD.IADD R0, R97, 0x1, -R0 ;  /* 0x0000000161007824 */ /* 0x000fc600078e0a00 */
[----:B------:R-:W-:-:S04]  /*2090*/  ISETP.GT.AND P2, PT, R3, RZ, PT ;  /* 0x000000ff0300720c */ /* 0x000fc80003f44270 */
[----:B------:R-:W-:Y:S01]  /*20a0*/  ISETP.GT.AND P1, PT, R0, RZ, P2 ;  /* 0x000000ff0000720c */ /* 0x000fe20001724270 */
[-C--:B0-----:R-:W-:Y:S02]  /*20b0*/  IMAD R8, R103, R6.reuse, RZ ;  /* 0x0000000667087224 */ /* 0x081fe400078e02ff */
[----:B------:R-:W-:-:S04]  /*20c0*/  IMAD.WIDE.U32 R104, R102, R6, R4 ;  /* 0x0000000666687225 */ /* 0x000fc800078e0004 */
[----:B------:R-:W-:-:S04]  /*20d0*/  IMAD R5, R102, R7, R8 ;  /* 0x0000000766057224 */ /* 0x000fc800078e0208 */
[----:B------:R-:W-:Y:S01]  /*20e0*/  IMAD.IADD R9, R105, 0x1, R5 ;  /* 0x0000000169097824 */ /* 0x000fe200078e0205 */
[----:B------:R-:W-:Y:S06]  /*20f0*/  @!P0 BRA `(.L_x_34) ;  /* 0x0000002c00248947 */ /* 0x000fec0003800000 */
[----:B------:R-:W0:Y:S01]  /*2100*/  LDC.64 R106, c[0x0][0x5b8] ;  /* 0x00016e00ff6a7b82 */ /* 0x000e220000000a00 */
[----:B------:R-:W-:-:S07]  /*2110*/  ULDC.64 UR4, c[0x0][0x5c0] ;  /* 0x0001700000047ab9 */ /* 0x000fce0000000a00 */
[----:B------:R-:W1:Y:S08]  /*2120*/  LDC.64 R108, c[0x0][0x5b0] ;  /* 0x00016c00ff6c7b82 */ /* 0x000e700000000a00 */
[----:B------:R-:W2:Y:S01]  /*2130*/  LDC.64 R110, c[0x0][0x5a8] ;  /* 0x00016a00ff6e7b82 */ /* 0x000ea20000000a00 */
[-C--:B0-----:R-:W-:Y:S02]  /*2140*/  IMAD R8, R13, R106.reuse, RZ ;  /* 0x0000006a0d087224 */ /* 0x081fe400078e02ff */
[----:B------:R-:W-:-:S04]  /*2150*/  IMAD.WIDE.U32 R4, R2, R106, R10 ;  /* 0x0000006a02047225 */ /* 0x000fc800078e000a */
[----:B------:R-:W-:Y:S01]  /*2160*/  IMAD R105, R2, R107, R8 ;  /* 0x0000006b02697224 */ /* 0x000fe200078e0208 */
[----:B------:R-:W-:Y:S01]  /*2170*/  IADD3 R12, P0, R20, R4, RZ ;  /* 0x00000004140c7210 */ /* 0x000fe20007f1e0ff */
[----:B-1----:R-:W-:-:S03]  /*2180*/  IMAD R4, R103, R108, RZ ;  /* 0x0000006c67047224 */ /* 0x002fc600078e02ff */
[----:B------:R-:W-:Y:S01]  /*2190*/  IADD3.X R13, R21, R5, R105, P0, !PT ;  /* 0x00000005150d7210 */ /* 0x000fe200007fe469 */
[C---:B------:R-:W-:Y:S02]  /*21a0*/  IMAD R107, R102.reuse, R109, R4 ;  /* 0x0000006d666b7224 */ /* 0x040fe400078e0204 */
[----:B------:R-:W-:-:S04]  /*21b0*/  IMAD.WIDE.U32 R4, R102, R108, R12 ;  /* 0x0000006c66047225 */ /* 0x000fc800078e000c */
[----:B------:R-:W-:Y:S01]  /*21c0*/  IMAD.IADD R5, R5, 0x1, R107 ;  /* 0x0000000105057824 */ /* 0x000fe200078e026b */
[----:B--2---:R-:W-:-:S04]  /*21d0*/  LEA R14, P0, R4, R110, 0x1 ;  /* 0x0000006e040e7211 */ /* 0x004fc800078008ff */
[----:B------:R-:W-:-:S05]  /*21e0*/  LEA.HI.X R15, R4, R111, R5, 0x1, P0 ;  /* 0x0000006f040f7211 */ /* 0x000fca00000f0c05 */
[----:B------:R-:W2:Y:S01]  /*21f0*/  @P1 LDG.E.LTC128B.U16 R19, desc[UR36][R14.64] ;  /* 0x000000240e131981 */ /* 0x000ea2000c1e1520 */
[----:B------:R-:W-:Y:S01]  /*2200*/  IMAD.WIDE.U32 R4, R102, R108, R20 ;  /* 0x0000006c66047225 */ /* 0x000fe200078e0014 */
[----:B------:R-:W-:Y:S02]  /*2210*/  BSSY B1, `(.L_x_35) ;  /* 0x0000015000017945 */ /* 0x000fe40003800000 */
[----:B------:R-:W-:-:S04]  /*2220*/  IADD3 R98, P0, R10, R4, RZ ;  /* 0x000000040a627210 */ /* 0x000fc80007f1e0ff */
[----:B------:R-:W-:Y:S02]  /*2230*/  IADD3.X R99, R11, R107, R5, P0, !PT ;  /* 0x0000006b0b637210 */ /* 0x000fe400007fe405 */
[----:B------:R-:W-:Y:S01]  /*2240*/  LEA R8, P0, R104, UR4, 0x1 ;  /* 0x0000000468087c11 */ /* 0x000fe2000f8008ff */
[----:B------:R-:W-:-:S03]  /*2250*/  IMAD.WIDE.U32 R98, R2, R106, R98 ;  /* 0x0000006a02627225 */ /* 0x000fc600078e0062 */
[----:B------:R-:W-:Y:S02]  /*2260*/  LEA.HI.X R9, R104, UR5, R9, 0x1, P0 ;  /* 0x0000000568097c11 */ /* 0x000fe400080f0c09 */
[----:B------:R-:W-:-:S04]  /*2270*/  ISETP.GT.AND P0, PT, R3, 0x1, PT ;  /* 0x000000010300780c */ /* 0x000fc80003f04270 */
[----:B------:R-:W-:Y:S01]  /*2280*/  ISETP.GT.AND P3, PT, R0, RZ, P0 ;  /* 0x000000ff0000720c */ /* 0x000fe20000764270 */
[----:B--2---:R-:W-:-:S05]  /*2290*/  HADD2.F32 R4, -RZ, R19.H0_H0 ;  /* 0x20000013ff047230 */ /* 0x004fca0000004100 */
[----:B------:R-:W-:Y:S01]  /*22a0*/  FMUL R5, R4, R89 ;  /* 0x0000005904057220 */ /* 0x000fe20000400000 */
[----:B------:R-:W-:-:S03]  /*22b0*/  LEA R4, P4, R98, R110, 0x1 ;  /* 0x0000006e62047211 */ /* 0x000fc600078808ff */
[----:B------:R-:W-:-:S05]  /*22c0*/  FFMA R5, R24, R88, R5 ;  /* 0x0000005818057223 */ /* 0x000fca0000000005 */
[----:B------:R-:W-:Y:S01]  /*22d0*/  F2FP.F16.F32.PACK_AB R14, RZ, R5 ;  /* 0x00000005ff0e723e */ /* 0x000fe200000000ff */
[----:B------:R-:W-:-:S03]  /*22e0*/  IMAD.IADD R5, R105, 0x1, R99 ;  /* 0x0000000169057824 */ /* 0x000fc600078e0263 */
[----:B------:R-:W-:Y:S01]  /*22f0*/  PRMT R15, R14, 0x7610, R15 ;  /* 0x000076100e0f7816 */ /* 0x000fe2000000000f */
[----:B------:R-:W-:Y:S01]  /*2300*/  IMAD.SHL.U32 R14, R108, 0x8, RZ ;  /* 0x000000086c0e7824 */ /* 0x000fe200078e00ff */
[----:B------:R-:W-:-:S03]  /*2310*/  LEA.HI.X R5, R98, R111, R5, 0x1, P4 ;  /* 0x0000006f62057211 */ /* 0x000fc600020f0c05 */
[----:B------:R0:W-:Y:S02]  /*2320*/  @P1 STG.E.U16 desc[UR36][R8.64], R15 ;  /* 0x0000000f08001986 */ /* 0x0001e4000c101524 */
[----:B0-----:R-:W-:Y:S01]  /*2330*/  SHF.L.U64.HI R15, R108, 0x3, R109 ;  /* 0x000000036c0f7819 */ /* 0x001fe2000001026d */
[----:B------:R-:W-:Y:S06]  /*2340*/  @!P3 BRA `(.L_x_36) ;  /* 0x000000000004b947 */ /* 0x000fec0003800000 */
[----:B------:R0:W5:Y:S02]  /*2350*/  LDG.E.LTC128B.U16 R19, desc[UR36][R4.64+0x2] ;  /* 0x0000022404137981 */ /* 0x000164000c1e1520 */
.L_x_36:
[----:B------:R-:W-:Y:S05]  /*2360*/  BSYNC B1 ;  /* 0x0000000000017941 */ /* 0x000fea0003800000 */
.L_x_35:
[----:B-----5:R-:W-:Y:S01]  /*2370*/  HADD2.F32 R22, -RZ, R19.H0_H0 ;  /* 0x20000013ff167230 */ /* 0x020fe20000004100 */
[----:B------:R-:W-:Y:S01]  /*2380*/  ISETP.GT.AND P2, PT, R0, 0x8, P2 ;  /* 0x000000080000780c */ /* 0x000fe20001744270 */
[----:B------:R-:W-:-:S04]  /*2390*/  IMAD.WIDE.U32 R14, R102, R108, R14 ;  /* 0x0000006c660e7225 */ /* 0x000fc800078e000e */
[----:B------:R-:W-:Y:S01]  /*23a0*/  FMUL R22, R22, R89 ;  /* 0x0000005916167220 */ /* 0x000fe20000400000 */
[----:B------:R-:W-:Y:S01]  /*23b0*/  IMAD.IADD R107, R107, 0x1, R15 ;  /* 0x000000016b6b7824 */ /* 0x000fe200078e020f */
[----:B------:R-:W-:Y:S02]  /*23c0*/  IADD3 R15, P1, R12, R14, RZ ;  /* 0x0000000e0c0f7210 */ /* 0x000fe40007f3e0ff */
[----:B------:R-:W-:-:S03]  /*23d0*/  FFMA R22, R25, R88, R22 ;  /* 0x0000005819167223 */ /* 0x000fc60000000016 */
[----:B------:R-:W-:Y:S01]  /*23e0*/  IMAD.X R24, R107, 0x1, R13, P1 ;  /* 0x000000016b187824 */ /* 0x000fe200008e060d */
[C---:B------:R-:W-:Y:S02]  /*23f0*/  LEA R12, P1, R15.reuse, R110, 0x1 ;  /* 0x0000006e0f0c7211 */ /* 0x040fe400078208ff */
[----:B------:R-:W-:Y:S02]  /*2400*/  F2FP.F16.F32.PACK_AB R22, RZ, R22 ;  /* 0x00000016ff16723e */ /* 0x000fe400000000ff */
[----:B------:R-:W-:-:S03]  /*2410*/  LEA.HI.X R13, R15, R111, R24, 0x1, P1 ;  /* 0x0000006f0f0d7211 */ /* 0x000fc600008f0c18 */
[----:B------:R1:W-:Y:S04]  /*2420*/  @P3 STG.E.U16 desc[UR36][R8.64+0x2], R22 ;  /* 0x0000021608003986 */ /* 0x0003e8000c101524 */
[----:B------:R-:W2:Y:S01]  /*2430*/  @P2 LDG.E.LTC128B.U16 R19, desc[UR36][R12.64] ;  /* 0x000000240c132981 */ /* 0x000ea2000c1e1520 */
[----:B------:R-:W-:Y:S01]  /*2440*/  IADD3 R14, P1, P3, R10, R14, R20 ;  /* 0x0000000e0a0e7210 */ /* 0x000fe20007b3e014 */
[----:B------:R-:W-:Y:S01]  /*2450*/  BSSY B1, `(.L_x_37) ;  /* 0x0000011000017945 */ /* 0x000fe20003800000 */
[----:B------:R-:W-:Y:S02]  /*2460*/  SHF.L.U64.HI R7, R6, 0x4, R7 ;  /* 0x0000000406077819 */ /* 0x000fe40000010207 */
[----:B------:R-:W-:Y:S02]  /*2470*/  IADD3.X R15, R11, R107, R21, P1, P3 ;  /* 0x0000006b0b0f7210 */ /* 0x000fe40000fe6415 */
[----:B------:R-:W-:Y:S01]  /*2480*/  ISETP.GT.AND P0, PT, R0, 0x8, P0 ;  /* 0x000000080000780c */ /* 0x000fe20000704270 */
[----:B------:R-:W-:-:S04]  /*2490*/  IMAD.WIDE.U32 R14, R2, R106, R14 ;  /* 0x0000006a020e7225 */ /* 0x000fc800078e000e */
[----:B------:R-:W-:Y:S02]  /*24a0*/  IMAD.IADD R2, R105, 0x1, R15 ;  /* 0x0000000169027824 */ /* 0x000fe400078e020f */
[----:B--2---:R-:W-:-:S05]  /*24b0*/  HADD2.F32 R10, -RZ, R19.H0_H0 ;  /* 0x20000013ff0a7230 */ /* 0x004fca0000004100 */
[----:B------:R-:W-:Y:S01]  /*24c0*/  FMUL R11, R10, R89 ;  /* 0x000000590a0b7220 */ /* 0x000fe20000400000 */
[----:B------:R-:W-:Y:S02]  /*24d0*/  LEA R10, P1, R6, R8, 0x4 ;  /* 0x00000008060a7211 */ /* 0x000fe400078220ff */
[----:B------:R-:W-:Y:S01]  /*24e0*/  LEA R6, P3, R14, R110, 0x1 ;  /* 0x0000006e0e067211 */ /* 0x000fe200078608ff */
[----:B------:R-:W-:-:S05]  /*24f0*/  FFMA R11, R26, R88, R11 ;  /* 0x000000581a0b7223 */ /* 0x000fca000000000b */
[----:B------:R-:W-:Y:S01]  /*2500*/  F2FP.F16.F32.PACK_AB R12, RZ, R11 ;  /* 0x0000000bff0c723e */ /* 0x000fe200000000ff */
[----:B------:R-:W-:Y:S01]  /*2510*/  IMAD.X R11, R7, 0x1, R9, P1 ;  /* 0x00000001070b7824 */ /* 0x000fe200008e0609 */
[----:B------:R-:W-:-:S04]  /*2520*/  LEA.HI.X R7, R14, R111, R2, 0x1, P3 ;  /* 0x0000006f0e077211 */ /* 0x000fc800018f0c02 */
[----:B------:R1:W-:Y:S01]  /*2530*/  @P2 STG.E.U16 desc[UR36][R10.64], R12 ;  /* 0x0000000c0a002986 */ /* 0x0003e2000c101524 */
[----:B------:R-:W-:Y:S05]  /*2540*/  @!P0 BRA `(.L_x_38) ;  /* 0x0000000000048947 */ /* 0x000fea0003800000 */
[----:B------:R2:W5:Y:S02]  /*2550*/  LDG.E.LTC128B.U16 R19, desc[UR36][R6.64+0x2] ;  /* 0x0000022406137981 */ /* 0x000564000c1e1520 */
.L_x_38:
[----:B------:R-:W-:Y:S05]  /*2560*/  BSYNC B1 ;  /* 0x0000000000017941 */ /* 0x000fea0003800000 */
.L_x_37:
[----:B-----5:R-:W-:Y:S01]  /*2570*/  HADD2.F32 R2, -RZ, R19.H0_H0 ;  /* 0x20000013ff027230 */ /* 0x020fe20000004100 */
[----:B------:R-:W-:Y:S01]  /*2580*/  ISETP.GT.AND P1, PT, R3, 0x8, PT ;  /* 0x000000080300780c */ /* 0x000fe20003f24270 */
[----:B------:R-:W-:Y:S03]  /*2590*/  BSSY B1, `(.L_x_39) ;  /* 0x0000008000017945 */ /* 0x000fe60003800000 */
[----:B------:R-:W-:Y:S01]  /*25a0*/  FMUL R2, R2, R89 ;  /* 0x0000005902027220 */ /* 0x000fe20000400000 */
[----:B------:R-:W-:-:S03]  /*25b0*/  ISETP.GT.AND P2, PT, R0, RZ, P1 ;  /* 0x000000ff0000720c */ /* 0x000fc60000f44270 */
[----:B------:R-:W-:-:S05]  /*25c0*/  FFMA R2, R27, R88, R2 ;  /* 0x000000581b027223 */ /* 0x000fca0000000002 */
[----:B------:R-:W-:-:S05]  /*25d0*/  F2FP.F16.F32.PACK_AB R2, RZ, R2 ;  /* 0x00000002ff02723e */ /* 0x000fca00000000ff */
[----:B------:R3:W-:Y:S01]  /*25e0*/  @P0 STG.E.U16 desc[UR36][R10.64+0x2], R2 ;  /* 0x000002020a000986 */ /* 0x0007e2000c101524 */
[----:B------:R-:W-:Y:S05]  /*25f0*/  @!P2 BRA `(.L_x_40) ;  /* 0x000000000004a947 */ /* 0x000fea0003800000 */
[----:B------:R4:W5:Y:S02]  /*2600*/  LDG.E.LTC128B.U16 R19, desc[UR36][R4.64+0x10] ;  /* 0x0000102404137981 */ /* 0x000964000c1e1520 */
.L_x_40:
[----:B------:R-:W-:Y:S05]  /*2610*/  BSYNC B1 ;  /* 0x0000000000017941 */ /* 0x000fea0003800000 */
.L_x_39:
[----:B---3-5:R-:W-:Y:S01]  /*2620*/  HADD2.F32 R2, -RZ, R19.H0_H0 ;  /* 0x20000013ff027230 */ /* 0x028fe20000004100 */
        /* <DEDUP_REMOVED lines=9> */
.L_x_42:
[----:B------:R-:W-:Y:S05]  /*26c0*/  BSYNC B1 ;  /* 0x0000000000017941 */ /* 0x000fea0003800000 */
.L_x_41:
[----:B-----5:R-:W-:Y:S01]  /*26d0*/  HADD2.F32 R2, -RZ, R19.H0_H0 ;  /* 0x20000013ff027230 */ /* 0x020fe20000004100 */
[----:B------:R-:W-:Y:S01]  /*26e0*/  ISETP.GT.AND P1, PT, R0, 0x8, P1 ;  /* 0x000000080000780c */ /* 0x000fe20000f24270 */
[----:B------:R-:W-:Y:S03]  /*26f0*/  BSSY B1, `(.L_x_43) ;  /* 0x0000007000017945 */ /* 0x000fe60003800000 */
[----:B------:R-:W-:-:S04]  /*2700*/  FMUL R2, R2, R89 ;  /* 0x0000005902027220 */ /* 0x000fc80000400000 */
[----:B------:R-:W-:-:S05]  /*2710*/  FFMA R2, R29, R88, R2 ;  /* 0x000000581d027223 */ /* 0x000fca0000000002 */
[----:B------:R-:W-:-:S05]  /*2720*/  F2FP.F16.F32.PACK_AB R2, RZ, R2 ;  /* 0x00000002ff02723e */ /* 0x000fca00000000ff */
[----:B------:R0:W-:Y:S01]  /*2730*/  @P3 STG.E.U16 desc[UR36][R8.64+0x12], R2 ;  /* 0x0000120208003986 */ /* 0x0001e2000c101524 */
[----:B------:R-:W-:Y:S05]  /*2740*/  @!P1 BRA `(.L_x_44) ;  /* 0x0000000000049947 */ /* 0x000fea0003800000 */
[----:B------:R0:W5:Y:S02]  /*2750*/  LDG.E.LTC128B.U16 R19, desc[UR36][R6.64+0x10] ;  /* 0x0000102406137981 */ /* 0x000164000c1e1520 */
.L_x_44:
[----:B------:R-:W-:Y:S05]  /*2760*/  BSYNC B1 ;  /* 0x0000000000017941 */ /* 0x000fea0003800000 */
.L_x_43:
[----:B0----5:R-:W-:Y:S01]  /*2770*/  HADD2.F32 R2, -RZ, R19.H0_H0 ;  /* 0x20000013ff027230 */ /* 0x021fe20000004100 */
[----:B------:R-:W-:Y:S01]  /*2780*/  ISETP.GT.AND P0, PT, R0, 0x8, P0 ;  /* 0x000000080000780c */ /* 0x000fe20000704270 */
[----:B------:R-:W-:Y:S03]  /*2790*/  BSSY B1, `(.L_x_45) ;  /* 0x0000007000017945 */ /* 0x000fe60003800000 */
[----:B---3--:R-:W-:-:S04]  /*27a0*/  FMUL R13, R2, R89 ;  /* 0x00000059020d7220 */ /* 0x008fc80000400000 */
[----:B------:R-:W-:-:S05]  /*27b0*/  FFMA R13, R30, R88, R13 ;  /* 0x000000581e0d7223 */ /* 0x000fca000000000d */
[----:B------:R-:W-:-:S05]  /*27c0*/  F2FP.F16.F32.PACK_AB R13, RZ, R13 ;  /* 0x0000000dff0d723e */ /* 0x000fca00000000ff */
[----:B------:R0:W-:Y:S01]  /*27d0*/  @P1 STG.E.U16 desc[UR36][R10.64+0x10], R13 ;  /* 0x0000100d0a001986 */ /* 0x0001e2000c101524 */
[----:B------:R-:W-:Y:S05]  /*27e0*/  @!P0 BRA `(.L_x_46) ;  /* 0x0000000000048947 */ /* 0x000fea0003800000 */
[----:B------:R3:W5:Y:S02]  /*27f0*/  LDG.E.LTC128B.U16 R19, desc[UR36][R6.64+0x12] ;  /* 0x0000122406137981 */ /* 0x000764000c1e1520 */
.L_x_46:
[----:B------:R-:W-:Y:S05]  /*2800*/  BSYNC B1 ;  /* 0x0000000000017941 */ /* 0x000fea0003800000 */
.L_x_45:
        /* <DEDUP_REMOVED lines=10> */
.L_x_48:
[----:B------:R-:W-:Y:S05]  /*28b0*/  BSYNC B1 ;  /* 0x0000000000017941 */ /* 0x000fea0003800000 */
.L_x_47:
[----:B0----5:R-:W-:Y:S01]  /*28c0*/  HADD2.F32 R2, -RZ, R19.H0_H0 ;  /* 0x20000013ff027230 */ /* 0x021fe20000004100 */
        /* <DEDUP_REMOVED lines=9> */
.L_x_50:
[----:B------:R-:W-:Y:S05]  /*2960*/  BSYNC B1 ;  /* 0x0000000000017941 */ /* 0x000fea0003800000 */
.L_x_49:
        /* <DEDUP_REMOVED lines=9> */
.L_x_52:
[----:B------:R-:W-:Y:S05]  /*2a00*/  BSYNC B1 ;  /* 0x0000000000017941 */ /* 0x000fea0003800000 */
.L_x_51:
[----:B0----5:R-:W-:Y:S01]  /*2a10*/  HADD2.F32 R2, -RZ, R19.H0_H0 ;  /* 0x20000013ff027230 */ /* 0x021fe20000004100 */
        /* <DEDUP_REMOVED lines=8> */
.L_x_54:
[----:B------:R-:W-:Y:S05]  /*2aa0*/  BSYNC B1 ;  /* 0x0000000000017941 */ /* 0x000fea0003800000 */
.L_x_53:
        /* <DEDUP_REMOVED lines=10> */
.L_x_56:
[----:B------:R-:W-:Y:S05]  /*2b50*/  BSYNC B1 ;  /* 0x0000000000017941 */ /* 0x000fea0003800000 */
.L_x_55:
        /* <DEDUP_REMOVED lines=10> */
.L_x_58:
[----:B------:R-:W-:Y:S05]  /*2c00*/  BSYNC B1 ;  /* 0x0000000000017941 */ /* 0x000fea0003800000 */
.L_x_57:
        /* <DEDUP_REMOVED lines=9> */
.L_x_60:
[----:B------:R-:W-:Y:S05]  /*2ca0*/  BSYNC B1 ;  /* 0x0000000000017941 */ /* 0x000fea0003800000 */
.L_x_59:
        /* <DEDUP_REMOVED lines=9> */
.L_x_62:
[----:B------:R-:W-:Y:S05]  /*2d40*/  BSYNC B1 ;  /* 0x0000000000017941 */ /* 0x000fea0003800000 */
.L_x_61:
        /* <DEDUP_REMOVED lines=10> */
.L_x_64:
[----:B------:R-:W-:Y:S05]  /*2df0*/  BSYNC B1 ;  /* 0x0000000000017941 */ /* 0x000fea0003800000 */
.L_x_63:
        /* <DEDUP_REMOVED lines=10> */
.L_x_66:
[----:B------:R-:W-:Y:S05]  /*2ea0*/  BSYNC B1 ;  /* 0x0000000000017941 */ /* 0x000fea0003800000 */
.L_x_65:
        /* <DEDUP_REMOVED lines=9> */
.L_x_68:
[----:B------:R-:W-:Y:S05]  /*2f40*/  BSYNC B1 ;  /* 0x0000000000017941 */ /* 0x000fea0003800000 */
.L_x_67:
        /* <DEDUP_REMOVED lines=9> */
.L_x_70:
[----:B------:R-:W-:Y:S05]  /*2fe0*/  BSYNC B1 ;  /* 0x0000000000017941 */ /* 0x000fea0003800000 */
.L_x_69:
        /* <DEDUP_REMOVED lines=10> */
.L_x_72:
[----:B------:R-:W-:Y:S05]  /*3090*/  BSYNC B1 ;  /* 0x0000000000017941 */ /* 0x000fea0003800000 */
.L_x_71:
        /* <DEDUP_REMOVED lines=10> */
.L_x_74:
[----:B------:R-:W-:Y:S05]  /*3140*/  BSYNC B1 ;  /* 0x0000000000017941 */ /* 0x000fea0003800000 */
.L_x_73:
        /* <DEDUP_REMOVED lines=9> */
.L_x_76:
[----:B------:R-:W-:Y:S05]  /*31e0*/  BSYNC B1 ;  /* 0x0000000000017941 */ /* 0x000fea0003800000 */
.L_x_75:
        /* <DEDUP_REMOVED lines=9> */
.L_x_78:
[----:B------:R-:W-:Y:S05]  /*3280*/  BSYNC B1 ;  /* 0x0000000000017941 */ /* 0x000fea0003800000 */
.L_x_77:
        /* <DEDUP_REMOVED lines=10> */
.L_x_80:
[----:B------:R-:W-:Y:S05]  /*3330*/  BSYNC B1 ;  /* 0x0000000000017941 */ /* 0x000fea0003800000 */
.L_x_79:
        /* <DEDUP_REMOVED lines=10> */
.L_x_82:
[----:B------:R-:W-:Y:S05]  /*33e0*/  BSYNC B1 ;  /* 0x0000000000017941 */ /* 0x000fea0003800000 */
.L_x_81:
        /* <DEDUP_REMOVED lines=9> */
.L_x_84:
[----:B------:R-:W-:Y:S05]  /*3480*/  BSYNC B1 ;  /* 0x0000000000017941 */ /* 0x000fea0003800000 */
.L_x_83:
        /* <DEDUP_REMOVED lines=9> */
.L_x_86:
[----:B------:R-:W-:Y:S05]  /*3520*/  BSYNC B1 ;  /* 0x0000000000017941 */ /* 0x000fea0003800000 */
.L_x_85:
        /* <DEDUP_REMOVED lines=10> */
.L_x_88:
[----:B------:R-:W-:Y:S05]  /*35d0*/  BSYNC B1 ;  /* 0x0000000000017941 */ /* 0x000fea0003800000 */
.L_x_87:
        /* <DEDUP_REMOVED lines=10> */
.L_x_90:
[----:B------:R-:W-:Y:S05]  /*3680*/  BSYNC B1 ;  /* 0x0000000000017941 */ /* 0x000fea0003800000 */
.L_x_89:
        /* <DEDUP_REMOVED lines=9> */
.L_x_92:
[----:B------:R-:W-:Y:S05]  /*3720*/  BSYNC B1 ;  /* 0x0000000000017941 */ /* 0x000fea0003800000 */
.L_x_91:
        /* <DEDUP_REMOVED lines=9> */
.L_x_94:
[----:B------:R-:W-:Y:S05]  /*37c0*/  BSYNC B1 ;  /* 0x0000000000017941 */ /* 0x000fea0003800000 */
.L_x_93:
        /* <DEDUP_REMOVED lines=10> */
.L_x_96:
[----:B------:R-:W-:Y:S05]  /*3870*/  BSYNC B1 ;  /* 0x0000000000017941 */ /* 0x000fea0003800000 */
.L_x_95:
        /* <DEDUP_REMOVED lines=10> */
.L_x_98:
[----:B------:R-:W-:Y:S05]  /*3920*/  BSYNC B1 ;  /* 0x0000000000017941 */ /* 0x000fea0003800000 */
.L_x_97:
        /* <DEDUP_REMOVED lines=9> */
.L_x_100:
[----:B------:R-:W-:Y:S05]  /*39c0*/  BSYNC B1 ;  /* 0x0000000000017941 */ /* 0x000fea0003800000 */
.L_x_99:
        /* <DEDUP_REMOVED lines=9> */
.L_x_102:
[----:B------:R-:W-:Y:S05]  /*3a60*/  BSYNC B1 ;  /* 0x0000000000017941 */ /* 0x000fea0003800000 */
.L_x_101:
        /* <DEDUP_REMOVED lines=10> */
.L_x_104:
[----:B------:R-:W-:Y:S05]  /*3b10*/  BSYNC B1 ;  /* 0x0000000000017941 */ /* 0x000fea0003800000 */
.L_x_103:
        /* <DEDUP_REMOVED lines=10> */
.L_x_106:
[----:B------:R-:W-:Y:S05]  /*3bc0*/  BSYNC B1 ;  /* 0x0000000000017941 */ /* 0x000fea0003800000 */
.L_x_105:
        /* <DEDUP_REMOVED lines=9> */
.L_x_108:
[----:B------:R-:W-:Y:S05]  /*3c60*/  BSYNC B1 ;  /* 0x0000000000017941 */ /* 0x000fea0003800000 */
.L_x_107:
        /* <DEDUP_REMOVED lines=9> */
.L_x_110:
[----:B------:R-:W-:Y:S05]  /*3d00*/  BSYNC B1 ;  /* 0x0000000000017941 */ /* 0x000fea0003800000 */
.L_x_109:
        /* <DEDUP_REMOVED lines=10> */
.L_x_112:
[----:B------:R-:W-:Y:S05]  /*3db0*/  BSYNC B1 ;  /* 0x0000000000017941 */ /* 0x000fea0003800000 */
.L_x_111:
        /* <DEDUP_REMOVED lines=10> */
.L_x_114:
[----:B------:R-:W-:Y:S05]  /*3e60*/  BSYNC B1 ;  /* 0x0000000000017941 */ /* 0x000fea0003800000 */
.L_x_113:
        /* <DEDUP_REMOVED lines=9> */
.L_x_116:
[----:B------:R-:W-:Y:S05]  /*3f00*/  BSYNC B1 ;  /* 0x0000000000017941 */ /* 0x000fea0003800000 */
.L_x_115:
        /* <DEDUP_REMOVED lines=9> */
.L_x_118:
[----:B------:R-:W-:Y:S05]  /*3fa0*/  BSYNC B1 ;  /* 0x0000000000017941 */ /* 0x000fea0003800000 */
.L_x_117:
        /* <DEDUP_REMOVED lines=10> */
.L_x_120:
[----:B------:R-:W-:Y:S05]  /*4050*/  BSYNC B1 ;  /* 0x0000000000017941 */ /* 0x000fea0003800000 */
.L_x_119:
        /* <DEDUP_REMOVED lines=10> */
.L_x_122:
[----:B------:R-:W-:Y:S05]  /*4100*/  BSYNC B1 ;  /* 0x0000000000017941 */ /* 0x000fea0003800000 */
.L_x_121:
        /* <DEDUP_REMOVED lines=9> */
.L_x_124:
[----:B------:R-:W-:Y:S05]  /*41a0*/  BSYNC B1 ;  /* 0x0000000000017941 */ /* 0x000fea0003800000 */
.L_x_123:
        /* <DEDUP_REMOVED lines=9> */
.L_x_126:
[----:B------:R-:W-:Y:S05]  /*4240*/  BSYNC B1 ;  /* 0x0000000000017941 */ /* 0x000fea0003800000 */
.L_x_125:
        /* <DEDUP_REMOVED lines=10> */
.L_x_128:
[----:B------:R-:W-:Y:S05]  /*42f0*/  BSYNC B1 ;  /* 0x0000000000017941 */ /* 0x000fea0003800000 */
.L_x_127:
        /* <DEDUP_REMOVED lines=10> */
.L_x_130:
[----:B------:R-:W-:Y:S05]  /*43a0*/  BSYNC B1 ;  /* 0x0000000000017941 */ /* 0x000fea0003800000 */
.L_x_129:
        /* <DEDUP_REMOVED lines=9> */
.L_x_132:
[----:B------:R-:W-:Y:S05]  /*4440*/  BSYNC B1 ;  /* 0x0000000000017941 */ /* 0x000fea0003800000 */
.L_x_131:
        /* <DEDUP_REMOVED lines=9> */
.L_x_134:
[----:B------:R-:W-:Y:S05]  /*44e0*/  BSYNC B1 ;  /* 0x0000000000017941 */ /* 0x000fea0003800000 */
.L_x_133:
        /* <DEDUP_REMOVED lines=10> */
.L_x_136:
[----:B------:R-:W-:Y:S05]  /*4590*/  BSYNC B1 ;  /* 0x0000000000017941 */ /* 0x000fea0003800000 */
.L_x_135:
        /* <DEDUP_REMOVED lines=10> */
.L_x_138:
[----:B------:R-:W-:Y:S05]  /*4640*/  BSYNC B1 ;  /* 0x0000000000017941 */ /* 0x000fea0003800000 */
.L_x_137:
        /* <DEDUP_REMOVED lines=9> */
.L_x_140:
[----:B------:R-:W-:Y:S05]  /*46e0*/  BSYNC B1 ;  /* 0x0000000000017941 */ /* 0x000fea0003800000 */
.L_x_139:
        /* <DEDUP_REMOVED lines=9> */
.L_x_142:
[----:B------:R-:W-:Y:S05]  /*4780*/  BSYNC B1 ;  /* 0x0000000000017941 */ /* 0x000fea0003800000 */
.L_x_141:
        /* <DEDUP_REMOVED lines=10> */
.L_x_144:
[----:B------:R-:W-:Y:S05]  /*4830*/  BSYNC B1 ;  /* 0x0000000000017941 */ /* 0x000fea0003800000 */
.L_x_143:
        /* <DEDUP_REMOVED lines=10> */
.L_x_146:
[----:B------:R-:W-:Y:S05]  /*48e0*/  BSYNC B1 ;  /* 0x0000000000017941 */ /* 0x000fea0003800000 */
.L_x_145:
        /* <DEDUP_REMOVED lines=9> */
.L_x_148:
[----:B------:R-:W-:Y:S05]  /*4980*/  BSYNC B1 ;  /* 0x0000000000017941 */ /* 0x000fea0003800000 */
.L_x_147:
        /* <DEDUP_REMOVED lines=9> */
.L_x_150:
[----:B------:R-:W-:Y:S05]  /*4a20*/  BSYNC B1 ;  /* 0x0000000000017941 */ /* 0x000fea0003800000 */
.L_x_149:
        /* <DEDUP_REMOVED lines=10> */
.L_x_152:
[----:B------:R-:W-:Y:S05]  /*4ad0*/  BSYNC B1 ;  /* 0x0000000000017941 */ /* 0x000fea0003800000 */
.L_x_151:
[----:B0----5:R-:W-:Y:S01]  /*4ae0*/  HADD2.F32 R2, -RZ, R19.H0_H0 ;  /* 0x20000013ff027230 */ /* 0x021fe20000004100 */
[----:B------:R-:W-:Y:S01]  /*4af0*/  ISETP.GT.AND P0, PT, R3, 0x79, PT ;  /* 0x000000790300780c */ /* 0x000fe20003f04270 */
[----:B------:R-:W-:Y:S01]  /*4b00*/  @P2 IMAD.MOV.U32 R3, RZ, RZ, R9 ;  /* 0x000000ffff032224 */ /* 0x000fe200078e0009 */
[----:B------:R-:W-:Y:S02]  /*4b10*/  BSSY B1, `(.L_x_153) ;  /* 0x0000009000017945 */ /* 0x000fe40003800000 */
[----:B------:R-:W-:Y:S01]  /*4b20*/  FMUL R13, R2, R89 ;  /* 0x00000059020d7220 */ /* 0x000fe20000400000 */
[----:B------:R-:W-:Y:S01]  /*4b30*/  @P2 IMAD.MOV.U32 R2, RZ, RZ, R8 ;  /* 0x000000ffff022224 */ /* 0x000fe200078e0008 */
[----:B------:R-:W-:Y:S02]  /*4b40*/  ISETP.GT.AND P3, PT, R0, RZ, P0 ;  /* 0x000000ff0000720c */ /* 0x000fe40000764270 */
[----:B------:R-:W-:-:S05]  /*4b50*/  FFMA R13, R84, R88, R13 ;  /* 0x00000058540d7223 */ /* 0x000fca000000000d */
[----:B------:R-:W-:-:S05]  /*4b60*/  F2FP.F16.F32.PACK_AB R13, RZ, R13 ;  /* 0x0000000dff0d723e */ /* 0x000fca00000000ff */
[----:B------:R0:W-:Y:S01]  /*4b70*/  @P2 STG.E.U16 desc[UR36][R2.64+0xf0], R13 ;  /* 0x0000f00d02002986 */ /* 0x0001e2000c101524 */
[----:B------:R-:W-:Y:S05]  /*4b80*/  @!P3 BRA `(.L_x_154) ;  /* 0x000000000004b947 */ /* 0x000fea0003800000 */
[----:B------:R0:W5:Y:S02]  /*4b90*/  LDG.E.LTC128B.U16 R19, desc[UR36][R4.64+0xf2] ;  /* 0x0000f22404137981 */ /* 0x000164000c1e1520 */
.L_x_154:
[----:B------:R-:W-:Y:S05]  /*4ba0*/  BSYNC B1 ;  /* 0x0000000000017941 */ /* 0x000fea0003800000 */
.L_x_153:
        /* <DEDUP_REMOVED lines=9> */
.L_x_156:
[----:B------:R-:W-:Y:S05]  /*4c40*/  BSYNC B1 ;  /* 0x0000000000017941 */ /* 0x000fea0003800000 */
.L_x_155:
[----:B0----5:R-:W-:Y:S01]  /*4c50*/  HADD2.F32 R2, -RZ, R19.H0_H0 ;  /* 0x20000013ff027230 */ /* 0x021fe20000004100 */
[----:B------:R-:W-:Y:S01]  /*4c60*/  ISETP.GT.AND P0, PT, R0, 0x8, P0 ;  /* 0x000000080000780c */ /* 0x000fe20000704270 */
[----:B------:R-:W-:Y:S03]  /*4c70*/  BSSY B1, `(.L_x_157) ;  /* 0x000000a000017945 */ /* 0x000fe60003800000 */
[----:B------:R-:W-:Y:S01]  /*4c80*/  FMUL R3, R2, R89 ;  /* 0x0000005902037220 */ /* 0x000fe20000400000 */
[----:B------:R-:W-:-:S03]  /*4c90*/  @P1 IMAD.MOV.U32 R2, RZ, RZ, R10 ;  /* 0x000000ffff021224 */ /* 0x000fc600078e000a */
[----:B------:R-:W-:-:S05]  /*4ca0*/  FFMA R3, R86, R88, R3 ;  /* 0x0000005856037223 */ /* 0x000fca0000000003 */
[----:B------:R-:W-:-:S04]  /*4cb0*/  F2FP.F16.F32.PACK_AB R3, RZ, R3 ;  /* 0x00000003ff03723e */ /* 0x000fc800000000ff */
[----:B----4-:R-:W-:Y:S01]  /*4cc0*/  PRMT R4, R3, 0x7610, R4 ;  /* 0x0000761003047816 */ /* 0x010fe20000000004 */
[----:B------:R-:W-:-:S05]  /*4cd0*/  @P1 IMAD.MOV.U32 R3, RZ, RZ, R11 ;  /* 0x000000ffff031224 */ /* 0x000fca00078e000b */
[----:B------:R0:W-:Y:S01]  /*4ce0*/  @P1 STG.E.U16 desc[UR36][R2.64+0xf0], R4 ;  /* 0x0000f00402001986 */ /* 0x0001e2000c101524 */
[----:B------:R-:W-:Y:S05]  /*4cf0*/  @!P0 BRA `(.L_x_158) ;  /* 0x0000000000048947 */ /* 0x000fea0003800000 */
[----:B------:R4:W5:Y:S02]  /*4d00*/  LDG.E.LTC128B.U16 R19, desc[UR36][R6.64+0xf2] ;  /* 0x0000f22406137981 */ /* 0x000964000c1e1520 */
.L_x_158:
[----:B------:R-:W-:Y:S05]  /*4d10*/  BSYNC B1 ;  /* 0x0000000000017941 */ /* 0x000fea0003800000 */
.L_x_157:
[----:B------:R-:W-:Y:S05]  /*4d20*/  @!P0 BRA `(.L_x_159) ;  /* 0x0000001000e88947 */ /* 0x000fea0003800000 */
[----:B-----5:R-:W-:-:S05]  /*4d30*/  HADD2.F32 R0, -RZ, R19.H0_H0 ;  /* 0x20000013ff007230 */ /* 0x020fca0000004100 */
[----:B------:R-:W-:-:S04]  /*4d40*/  FMUL R0, R0, R89 ;  /* 0x0000005900007220 */ /* 0x000fc80000400000 */
[----:B------:R-:W-:-:S05]  /*4d50*/  FFMA R0, R87, R88, R0 ;  /* 0x0000005857007223 */ /* 0x000fca0000000000 */
[----:B------:R-:W-:-:S05]  /*4d60*/  F2FP.F16.F32.PACK_AB R0, RZ, R0 ;  /* 0x00000000ff00723e */ /* 0x000fca00000000ff */
[----:B------:R0:W-:Y:S01]  /*4d70*/  STG.E.U16 desc[UR36][R10.64+0xf2], R0 ;  /* 0x0000f2000a007986 */ /* 0x0001e2000c101524 */
[----:B------:R-:W-:Y:S05]  /*4d80*/  BRA `(.L_x_159) ;  /* 0x0000001000d07947 */ /* 0x000fea0003800000 */
.L_x_34:
[----:B------:R-:W-:Y:S01]  /*4d90*/  ISETP.GT.AND P0, PT, R3, 0x1, PT ;  /* 0x000000010300780c */ /* 0x000fe20003f04270 */
[----:B------:R-:W-:Y:S01]  /*4da0*/  ULDC.64 UR4, c[0x0][0x5c0] ;  /* 0x0001700000047ab9 */ /* 0x000fe20000000a00 */
[-C--:B------:R-:W-:Y:S01]  /*4db0*/  FMUL R24, R24, R88.reuse ;  /* 0x0000005818187220 */ /* 0x080fe20000400000 */
[-C--:B------:R-:W-:Y:S01]  /*4dc0*/  FMUL R25, R25, R88.reuse ;  /* 0x0000005819197220 */ /* 0x080fe20000400000 */
[----:B------:R-:W-:Y:S01]  /*4dd0*/  ISETP.GT.AND P3, PT, R0, RZ, P0 ;  /* 0x000000ff0000720c */ /* 0x000fe20000764270 */
[-C--:B------:R-:W-:Y:S01]  /*4de0*/  FMUL R26, R26, R88.reuse ;  /* 0x000000581a1a7220 */ /* 0x080fe20000400000 */
[----:B------:R-:W-:Y:S01]  /*4df0*/  LEA R4, P4, R104, UR4, 0x1 ;  /* 0x0000000468047c11 */ /* 0x000fe2000f8808ff */
[----:B------:R-:W-:Y:S01]  /*4e00*/  FMUL R27, R27, R88 ;  /* 0x000000581b1b7220 */ /* 0x000fe20000400000 */
[----:B------:R-:W-:Y:S01]  /*4e10*/  F2FP.F16.F32.PACK_AB R24, RZ, R24 ;  /* 0x00000018ff18723e */ /* 0x000fe200000000ff */
[-C--:B------:R-:W-:Y:S01]  /*4e20*/  FMUL R28, R28, R88.reuse ;  /* 0x000000581c1c7220 */ /* 0x080fe20000400000 */
[----:B------:R-:W-:Y:S01]  /*4e30*/  LEA.HI.X R5, R104, UR5, R9, 0x1, P4 ;  /* 0x0000000568057c11 */ /* 0x000fe2000a0f0c09 */
[-C--:B------:R-:W-:Y:S01]  /*4e40*/  FMUL R29, R29, R88.reuse ;  /* 0x000000581d1d7220 */ /* 0x080fe20000400000 */
[----:B------:R-:W-:Y:S01]  /*4e50*/  F2FP.F16.F32.PACK_AB R25, RZ, R25 ;  /* 0x00000019ff19723e */ /* 0x000fe200000000ff */
[-C--:B------:R-:W-:Y:S01]  /*4e60*/  FMUL R30, R30, R88.reuse ;  /* 0x000000581e1e7220 */ /* 0x080fe20000400000 */
[----:B------:R-:W-:Y:S01]  /*4e70*/  SHF.L.U64.HI R7, R6, 0x4, R7 ;  /* 0x0000000406077819 */ /* 0x000fe20000010207 */
[----:B------:R-:W-:Y:S01]  /*4e80*/  @P1 STG.E.U16 desc[UR36][R4.64], R24 ;  /* 0x0000001804001986 */ /* 0x000fe2000c101524 */
[----:B------:R-:W-:Y:S01]  /*4e90*/  ISETP.GT.AND P1, PT, R3, 0x8, PT ;  /* 0x000000080300780c */ /* 0x000fe20003f24270 */
[----:B------:R-:W-:Y:S01]  /*4ea0*/  FMUL R31, R31, R88 ;  /* 0x000000581f1f7220 */ /* 0x000fe20000400000 */
[----:B------:R-:W-:Y:S01]  /*4eb0*/  ISETP.GT.AND P4, PT, R0, 0x8, P0 ;  /* 0x000000080000780c */ /* 0x000fe20000784270 */
[----:B------:R-:W-:Y:S01]  /*4ec0*/  @P3 STG.E.U16 desc[UR36][R4.64+0x2], R25 ;  /* 0x0000021904003986 */ /* 0x000fe2000c101524 */
[----:B------:R-:W-:Y:S01]  /*4ed0*/  LEA R6, P3, R6, R4, 0x4 ;  /* 0x0000000406067211 */ /* 0x000fe200078620ff */
[-C--:B------:R-:W-:Y:S01]  /*4ee0*/  FMUL R32, R32, R88.reuse ;  /* 0x0000005820207220 */ /* 0x080fe20000400000 */
[C---:B------:R-:W-:Y:S01]  /*4ef0*/  ISETP.GT.AND P2, PT, R0.reuse, 0x8, P2 ;  /* 0x000000080000780c */ /* 0x040fe20001744270 */
[-C--:B------:R-:W-:Y:S01]  /*4f00*/  FMUL R33, R33, R88.reuse ;  /* 0x0000005821217220 */ /* 0x080fe20000400000 */
[----:B------:R-:W-:Y:S01]  /*4f10*/  ISETP.GT.AND P0, PT, R3, 0x9, PT ;  /* 0x000000090300780c */ /* 0x000fe20003f04270 */
[----:B------:R-:W-:Y:S01]  /*4f20*/  IMAD.X R7, R7, 0x1, R5, P3 ;  /* 0x0000000107077824 */ /* 0x000fe200018e0605 */
[----:B------:R-:W-:Y:S01]  /*4f30*/  ISETP.GT.AND P5, PT, R0, RZ, P1 ;  /* 0x000000ff0000720c */ /* 0x000fe20000fa4270 */
[-C--:B------:R-:W-:Y:S01]  /*4f40*/  FMUL R34, R34, R88.reuse ;  /* 0x0000005822227220 */ /* 0x080fe20000400000 */
[----:B------:R-:W-:Y:S01]  /*4f50*/  ISETP.GT.AND P3, PT, R0, RZ, P0 ;  /* 0x000000ff0000720c */ /* 0x000fe20000764270 */
[----:B------:R-:W-:Y:S01]  /*4f60*/  FMUL R35, R35, R88 ;  /* 0x0000005823237220 */ /* 0x000fe20000400000 */
[----:B------:R-:W-:Y:S01]  /*4f70*/  F2FP.F16.F32.PACK_AB R26, RZ, R26 ;  /* 0x0000001aff1a723e */ /* 0x000fe200000000ff */
[-C--:B------:R-:W-:Y:S01]  /*4f80*/  FMUL R36, R36, R88.reuse ;  /* 0x0000005824247220 */ /* 0x080fe20000400000 */
[----:B------:R-:W-:Y:S01]  /*4f90*/  F2FP.F16.F32.PACK_AB R27, RZ, R27 ;  /* 0x0000001bff1b723e */ /* 0x000fe200000000ff */
[----:B------:R-:W-:Y:S01]  /*4fa0*/  FMUL R37, R37, R88 ;  /* 0x0000005825257220 */ /* 0x000fe20000400000 */
[----:B------:R-:W-:Y:S01]  /*4fb0*/  F2FP.F16.F32.PACK_AB R28, RZ, R28 ;  /* 0x0000001cff1c723e */ /* 0x000fe200000000ff */
[----:B------:R-:W-:Y:S01]  /*4fc0*/  @P2 STG.E.U16 desc[UR36][R6.64], R26 ;  /* 0x0000001a06002986 */ /* 0x000fe2000c101524 */
[----:B------:R-:W-:Y:S01]  /*4fd0*/  F2FP.F16.F32.PACK_AB R29, RZ, R29 ;  /* 0x0000001dff1d723e */ /* 0x000fe200000000ff */
[-C--:B------:R-:W-:Y:S01]  /*4fe0*/  FMUL R38, R38, R88.reuse ;  /* 0x0000005826267220 */ /* 0x080fe20000400000 */
[C---:B------:R-:W-:Y:S01]  /*4ff0*/  ISETP.GT.AND P2, PT, R0.reuse, 0x8, P1 ;  /* 0x000000080000780c */ /* 0x040fe20000f44270 */
[----:B------:R-:W-:Y:S01]  /*5000*/  @P4 STG.E.U16 desc[UR36][R6.64+0x2], R27 ;  /* 0x0000021b06004986 */ /* 0x000fe2000c101524 */
[----:B------:R-:W-:Y:S01]  /*5010*/  ISETP.GT.AND P1, PT, R3, 0x10, PT ;  /* 0x000000100300780c */ /* 0x000fe20003f24270 */
[----:B------:R-:W-:Y:S01]  /*5020*/  FMUL R39, R39, R88 ;  /* 0x0000005827277220 */ /* 0x000fe20000400000 */
[----:B------:R-:W-:Y:S01]  /*5030*/  F2FP.F16.F32.PACK_AB R30, RZ, R30 ;  /* 0x0000001eff1e723e */ /* 0x000fe200000000ff */
[----:B------:R-:W-:Y:S01]  /*5040*/  @P5 STG.E.U16 desc[UR36][R4.64+0x10], R28 ;  /* 0x0000101c04005986 */ /* 0x000fe2000c101524 */
[----:B------:R-:W-:Y:S01]  /*5050*/  ISETP.GT.AND P4, PT, R0, RZ, P1 ;  /* 0x000000ff0000720c */ /* 0x000fe20000f84270 */
[-C--:B------:R-:W-:Y:S01]  /*5060*/  FMUL R40, R40, R88.reuse ;  /* 0x0000005828287220 */ /* 0x080fe20000400000 */
[----:B------:R-:W-:Y:S01]  /*5070*/  F2FP.F16.F32.PACK_AB R31, RZ, R31 ;  /* 0x0000001fff1f723e */ /* 0x000fe200000000ff */
[----:B------:R-:W-:Y:S01]  /*5080*/  @P3 STG.E.U16 desc[UR36][R4.64+0x12], R29 ;  /* 0x0000121d04003986 */ /* 0x000fe2000c101524 */
[----:B------:R-:W-:Y:S01]  /*5090*/  ISETP.GT.AND P3, PT, R0, 0x8, P0 ;  /* 0x000000080000780c */ /* 0x000fe20000764270 */
[----:B------:R-:W-:Y:S01]  /*50a0*/  FMUL R41, R41, R88 ;  /* 0x0000005829297220 */ /* 0x000fe20000400000 */
[----:B------:R-:W-:Y:S01]  /*50b0*/  ISETP.GT.AND P0, PT, R3, 0x11, PT ;  /* 0x000000110300780c */ /* 0x000fe20003f04270 */
[----:B------:R-:W-:Y:S01]  /*50c0*/  @P2 STG.E.U16 desc[UR36][R6.64+0x10], R30 ;  /* 0x0000101e06002986 */ /* 0x000fe2000c101524 */
[----:B------:R-:W-:Y:S01]  /*50d0*/  F2FP.F16.F32.PACK_AB R32, RZ, R32 ;  /* 0x00000020ff20723e */ /* 0x000fe200000000ff */
[-C--:B------:R-:W-:Y:S01]  /*50e0*/  FMUL R42, R42, R88.reuse ;  /* 0x000000582a2a7220 */ /* 0x080fe20000400000 */
[C---:B------:R-:W-:Y:S01]  /*50f0*/  ISETP.GT.AND P5, PT, R0.reuse, RZ, P0 ;  /* 0x000000ff0000720c */ /* 0x040fe200007a4270 */
[-C--:B------:R-:W-:Y:S01]  /*5100*/  FMUL R43, R43, R88.reuse ;  /* 0x000000582b2b7220 */ /* 0x080fe20000400000 */
[----:B------:R-:W-:Y:S01]  /*5110*/  ISETP.GT.AND P2, PT, R0, 0x8, P1 ;  /* 0x000000080000780c */ /* 0x000fe20000f44270 */
[-C--:B------:R-:W-:Y:S01]  /*5120*/  FMUL R44, R44, R88.reuse ;  /* 0x000000582c2c7220 */ /* 0x080fe20000400000 */
[----:B------:R-:W-:Y:S01]  /*5130*/  ISETP.GT.AND P1, PT, R3, 0x18, PT ;  /* 0x000000180300780c */ /* 0x000fe20003f24270 */
[-C--:B------:R-:W-:Y:S01]  /*5140*/  FMUL R45, R45, R88.reuse ;  /* 0x000000582d2d7220 */ /* 0x080fe20000400000 */
[----:B------:R-:W-:Y:S01]  /*5150*/  F2FP.F16.F32.PACK_AB R33, RZ, R33 ;  /* 0x00000021ff21723e */ /* 0x000fe200000000ff */
[----:B------:R-:W-:Y:S01]  /*5160*/  @P3 STG.E.U16 desc[UR36][R6.64+0x12], R31 ;  /* 0x0000121f06003986 */ /* 0x000fe2000c101524 */
[----:B------:R-:W-:Y:S01]  /*5170*/  ISETP.GT.AND P3, PT, R0, 0x8, P0 ;  /* 0x000000080000780c */ /* 0x000fe20000764270 */
[-C--:B------:R-:W-:Y:S01]  /*5180*/  FMUL R46, R46, R88.reuse ;  /* 0x000000582e2e7220 */ /* 0x080fe20000400000 */
[----:B------:R-:W-:Y:S01]  /*5190*/  ISETP.GT.AND P0, PT, R3, 0x19, PT ;  /* 0x000000190300780c */ /* 0x000fe20003f04270 */
[----:B------:R-:W-:Y:S01]  /*51a0*/  @P4 STG.E.U16 desc[UR36][R4.64+0x20], R32 ;  /* 0x0000202004004986 */ /* 0x000fe2000c101524 */
[C---:B------:R-:W-:Y:S01]  /*51b0*/  ISETP.GT.AND P4, PT, R0.reuse, RZ, P1 ;  /* 0x000000ff0000720c */ /* 0x040fe20000f84270 */
[----:B------:R-:W-:Y:S01]  /*51c0*/  FMUL R47, R47, R88 ;  /* 0x000000582f2f7220 */ /* 0x000fe20000400000 */
[----:B------:R-:W-:Y:S01]  /*51d0*/  F2FP.F16.F32.PACK_AB R34, RZ, R34 ;  /* 0x00000022ff22723e */ /* 0x000fe200000000ff */
[----:B------:R-:W-:Y:S01]  /*51e0*/  @P5 STG.E.U16 desc[UR36][R4.64+0x22], R33 ;  /* 0x0000222104005986 */ /* 0x000fe2000c101524 */
[----:B------:R-:W-:Y:S01]  /*51f0*/  ISETP.GT.AND P5, PT, R0, RZ, P0 ;  /* 0x000000ff0000720c */ /* 0x000fe200007a4270 */
[----:B------:R-:W-:Y:S01]  /*5200*/  FMUL R48, R48, R88 ;  /* 0x0000005830307220 */ /* 0x000fe20000400000 */
[----:B------:R-:W-:Y:S01]  /*5210*/  F2FP.F16.F32.PACK_AB R35, RZ, R35 ;  /* 0x00000023ff23723e */ /* 0x000fe200000000ff */
[----:B------:R-:W-:Y:S01]  /*5220*/  @P2 STG.E.U16 desc[UR36][R6.64+0x20], R34 ;  /* 0x0000202206002986 */ /* 0x000fe2000c101524 */
[----:B------:R-:W-:Y:S01]  /*5230*/  F2FP.F16.F32.PACK_AB R36, RZ, R36 ;  /* 0x00000024ff24723e */ /* 0x000fe200000000ff */
[-C--:B------:R-:W-:Y:S01]  /*5240*/  FMUL R49, R49, R88.reuse ;  /* 0x0000005831317220 */ /* 0x080fe20000400000 */
[----:B------:R-:W-:Y:S01]  /*5250*/  ISETP.GT.AND P2, PT, R0, 0x8, P1 ;  /* 0x000000080000780c */ /* 0x000fe20000f44270 */
[----:B------:R-:W-:Y:S01]  /*5260*/  @P3 STG.E.U16 desc[UR36][R6.64+0x22], R35 ;  /* 0x0000222306003986 */ /* 0x000fe2000c101524 */
[----:B------:R-:W-:Y:S01]  /*5270*/  ISETP.GT.AND P1, PT, R3, 0x20, PT ;  /* 0x000000200300780c */ /* 0x000fe20003f24270 */
[-C--:B------:R-:W-:Y:S01]  /*5280*/  FMUL R50, R50, R88.reuse ;  /* 0x0000005832327220 */ /* 0x080fe20000400000 */
[----:B------:R-:W-:Y:S01]  /*5290*/  F2FP.F16.F32.PACK_AB R37, RZ, R37 ;  /* 0x00000025ff25723e */ /* 0x000fe200000000ff */
[----:B------:R-:W-:Y:S01]  /*52a0*/  @P4 STG.E.U16 desc[UR36][R4.64+0x30], R36 ;  /* 0x0000302404004986 */ /* 0x000fe2000c101524 */
[C---:B------:R-:W-:Y:S01]  /*52b0*/  ISETP.GT.AND P3, PT, R0.reuse, 0x8, P0 ;  /* 0x000000080000780c */ /* 0x040fe20000764270 */
[-C--:B------:R-:W-:Y:S01]  /*52c0*/  FMUL R51, R51, R88.reuse ;  /* 0x0000005833337220 */ /* 0x080fe20000400000 */
[----:B------:R-:W-:Y:S01]  /*52d0*/  ISETP.GT.AND P0, PT, R3, 0x21, PT ;  /* 0x000000210300780c */ /* 0x000fe20003f04270 */
[----:B------:R-:W-:Y:S01]  /*52e0*/  @P5 STG.E.U16 desc[UR36][R4.64+0x32], R37 ;  /* 0x0000322504005986 */ /* 0x000fe2000c101524 */
[----:B------:R-:W-:Y:S01]  /*52f0*/  ISETP.GT.AND P4, PT, R0, RZ, P1 ;  /* 0x000000ff0000720c */ /* 0x000fe20000f84270 */
[----:B------:R-:W-:Y:S01]  /*5300*/  FMUL R52, R52, R88 ;  /* 0x0000005834347220 */ /* 0x000fe20000400000 */
[----:B------:R-:W-:Y:S01]  /*5310*/  F2FP.F16.F32.PACK_AB R38, RZ, R38 ;  /* 0x00000026ff26723e */ /* 0x000fe200000000ff */
[-C--:B------:R-:W-:Y:S01]  /*5320*/  FMUL R53, R53, R88.reuse ;  /* 0x0000005835357220 */ /* 0x080fe20000400000 */
        /* <DEDUP_REMOVED lines=113> */
[----:B------:R-:W-:Y:S01]  /*5a40*/  FMUL R87, R87, R88 ;  /* 0x0000005857577220 */ /* 0x000fe20000400000 */
[----:B------:R-:W-:Y:S01]  /*5a50*/  ISETP.GT.AND P0, PT, R3, 0x51, PT ;  /* 0x000000510300780c */ /* 0x000fe20003f04270 */
[----:B------:R-:W-:Y:S01]  /*5a60*/  @P5 STG.E.U16 desc[UR36][R4.64+0x92], R61 ;  /* 0x0000923d04005986 */ /* 0x000fe2000c101524 */
[----:B------:R-:W-:-:S02]  /*5a70*/  ISETP.GT.AND P4, PT, R0, RZ, P1 ;  /* 0x000000ff0000720c */ /* 0x000fc40000f84270 */
[----:B------:R-:W-:Y:S02]  /*5a80*/  F2FP.F16.F32.PACK_AB R62, RZ, R62 ;  /* 0x0000003eff3e723e */ /* 0x000fe400000000ff */
[C---:B------:R-:W-:Y:S02]  /*5a90*/  ISETP.GT.AND P5, PT, R0.reuse, RZ, P0 ;  /* 0x000000ff0000720c */ /* 0x040fe400007a4270 */
[----:B------:R-:W-:Y:S01]  /*5aa0*/  F2FP.F16.F32.PACK_AB R63, RZ, R63 ;  /* 0x0000003fff3f723e */ /* 0x000fe200000000ff */
[----:B------:R-:W-:Y:S01]  /*5ab0*/  @P2 STG.E.U16 desc[UR36][R6.64+0x90], R62 ;  /* 0x0000903e06002986 */ /* 0x000fe2000c101524 */
[----:B------:R-:W-:Y:S02]  /*5ac0*/  F2FP.F16.F32.PACK_AB R64, RZ, R64 ;  /* 0x00000040ff40723e */ /* 0x000fe400000000ff */
[----:B------:R-:W-:Y:S01]  /*5ad0*/  ISETP.GT.AND P2, PT, R0, 0x8, P1 ;  /* 0x000000080000780c */ /* 0x000fe20000f44270 */
[----:B------:R-:W-:Y:S01]  /*5ae0*/  @P3 STG.E.U16 desc[UR36][R6.64+0x92], R63 ;  /* 0x0000923f06003986 */ /* 0x000fe2000c101524 */
[----:B------:R-:W-:-:S02]  /*5af0*/  ISETP.GT.AND P1, PT, R3, 0x58, PT ;  /* 0x000000580300780c */ /* 0x000fc40003f24270 */
[----:B------:R-:W-:Y:S01]  /*5b00*/  F2FP.F16.F32.PACK_AB R65, RZ, R65 ;  /* 0x00000041ff41723e */ /* 0x000fe200000000ff */
[----:B------:R-:W-:Y:S01]  /*5b10*/  @P4 STG.E.U16 desc[UR36][R4.64+0xa0], R64 ;  /* 0x0000a04004004986 */ /* 0x000fe2000c101524 */
[C---:B------:R-:W-:Y:S02]  /*5b20*/  ISETP.GT.AND P3, PT, R0.reuse, 0x8, P0 ;  /* 0x000000080000780c */ /* 0x040fe40000764270 */
[----:B------:R-:W-:Y:S01]  /*5b30*/  ISETP.GT.AND P0, PT, R3, 0x59, PT ;  /* 0x000000590300780c */ /* 0x000fe20003f04270 */
[----:B------:R-:W-:Y:S01]  /*5b40*/  @P5 STG.E.U16 desc[UR36][R4.64+0xa2], R65 ;  /* 0x0000a24104005986 */ /* 0x000fe2000c101524 */
[C---:B------:R-:W-:Y:S02]  /*5b50*/  ISETP.GT.AND P4, PT, R0.reuse, RZ, P1 ;  /* 0x000000ff0000720c */ /* 0x040fe40000f84270 */
[----:B------:R-:W-:Y:S02]  /*5b60*/  F2FP.F16.F32.PACK_AB R66, RZ, R66 ;  /* 0x00000042ff42723e */ /* 0x000fe400000000ff */
[----:B------:R-:W-:-:S02]  /*5b70*/  ISETP.GT.AND P5, PT, R0, RZ, P0 ;  /* 0x000000ff0000720c */ /* 0x000fc400007a4270 */
[----:B------:R-:W-:Y:S01]  /*5b80*/  F2FP.F16.F32.PACK_AB R67, RZ, R67 ;  /* 0x00000043ff43723e */ /* 0x000fe200000000ff */
[----:B------:R-:W-:Y:S01]  /*5b90*/  @P2 STG.E.U16 desc[UR36][R6.64+0xa0], R66 ;  /* 0x0000a04206002986 */ /* 0x000fe2000c101524 */
[----:B------:R-:W-:Y:S02]  /*5ba0*/  F2FP.F16.F32.PACK_AB R68, RZ, R68 ;  /* 0x00000044ff44723e */ /* 0x000fe400000000ff */
[C---:B------:R-:W-:Y:S01]  /*5bb0*/  ISETP.GT.AND P2, PT, R0.reuse, 0x8, P1 ;  /* 0x000000080000780c */ /* 0x040fe20000f44270 */
[----:B------:R-:W-:Y:S01]  /*5bc0*/  @P3 STG.E.U16 desc[UR36][R6.64+0xa2], R67 ;  /* 0x0000a24306003986 */ /* 0x000fe2000c101524 */
[----:B------:R-:W-:Y:S02]  /*5bd0*/  ISETP.GT.AND P1, PT, R3, 0x60, PT ;  /* 0x000000600300780c */ /* 0x000fe40003f24270 */
[----:B------:R-:W-:Y:S01]  /*5be0*/  F2FP.F16.F32.PACK_AB R69, RZ, R69 ;  /* 0x00000045ff45723e */ /* 0x000fe200000000ff */
[----:B------:R-:W-:Y:S01]  /*5bf0*/  @P4 STG.E.U16 desc[UR36][R4.64+0xb0], R68 ;  /* 0x0000b04404004986 */ /* 0x000fe2000c101524 */
[----:B------:R-:W-:-:S02]  /*5c00*/  ISETP.GT.AND P3, PT, R0, 0x8, P0 ;  /* 0x000000080000780c */ /* 0x000fc40000764270 */
[----:B------:R-:W-:Y:S01]  /*5c10*/  ISETP.GT.AND P0, PT, R3, 0x61, PT ;  /* 0x000000610300780c */ /* 0x000fe20003f04270 */
[----:B------:R-:W-:Y:S01]  /*5c20*/  @P5 STG.E.U16 desc[UR36][R4.64+0xb2], R69 ;  /* 0x0000b24504005986 */ /* 0x000fe2000c101524 */
[C---:B------:R-:W-:Y:S02]  /*5c30*/  ISETP.GT.AND P4, PT, R0.reuse, RZ, P1 ;  /* 0x000000ff0000720c */ /* 0x040fe40000f84270 */
[----:B------:R-:W-:Y:S02]  /*5c40*/  ISETP.GT.AND P5, PT, R0, RZ, P0 ;  /* 0x000000ff0000720c */ /* 0x000fe400007a4270 */
[----:B------:R-:W-:Y:S02]  /*5c50*/  F2FP.F16.F32.PACK_AB R70, RZ, R70 ;  /* 0x00000046ff46723e */ /* 0x000fe400000000ff */
[----:B------:R-:W-:Y:S02]  /*5c60*/  F2FP.F16.F32.PACK_AB R71, RZ, R71 ;  /* 0x00000047ff47723e */ /* 0x000fe400000000ff */
[----:B------:R-:W-:Y:S01]  /*5c70*/  F2FP.F16.F32.PACK_AB R72, RZ, R72 ;  /* 0x00000048ff48723e */ /* 0x000fe200000000ff */
[----:B------:R-:W-:Y:S01]  /*5c80*/  @P2 STG.E.U16 desc[UR36][R6.64+0xb0], R70 ;  /* 0x0000b04606002986 */ /* 0x000fe2000c101524 */
[----:B------:R-:W-:-:S02]  /*5c90*/  F2FP.F16.F32.PACK_AB R73, RZ, R73 ;  /* 0x00000049ff49723e */ /* 0x000fc400000000ff */
[C---:B------:R-:W-:Y:S01]  /*5ca0*/  ISETP.GT.AND P1, PT, R0.reuse, 0x8, P1 ;  /* 0x000000080000780c */ /* 0x040fe20000f24270 */
[----:B------:R-:W-:Y:S01]  /*5cb0*/  @P3 STG.E.U16 desc[UR36][R6.64+0xb2], R71 ;  /* 0x0000b24706003986 */ /* 0x000fe2000c101524 */
[C---:B------:R-:W-:Y:S02]  /*5cc0*/  ISETP.GT.AND P2, PT, R0.reuse, 0x8, P0 ;  /* 0x000000080000780c */ /* 0x040fe40000744270 */
[C---:B------:R-:W-:Y:S01]  /*5cd0*/  ISETP.GT.AND P0, PT, R3.reuse, 0x69, PT ;  /* 0x000000690300780c */ /* 0x040fe20003f04270 */
[----:B------:R-:W-:Y:S01]  /*5ce0*/  @P4 STG.E.U16 desc[UR36][R4.64+0xc0], R72 ;  /* 0x0000c04804004986 */ /* 0x000fe2000c101524 */
[----:B------:R-:W-:Y:S02]  /*5cf0*/  ISETP.GT.AND P4, PT, R3, 0x68, PT ;  /* 0x000000680300780c */ /* 0x000fe40003f84270 */
[----:B------:R-:W-:Y:S01]  /*5d00*/  F2FP.F16.F32.PACK_AB R74, RZ, R74 ;  /* 0x0000004aff4a723e */ /* 0x000fe200000000ff */
[----:B------:R-:W-:Y:S01]  /*5d10*/  @P5 STG.E.U16 desc[UR36][R4.64+0xc2], R73 ;  /* 0x0000c24904005986 */ /* 0x000fe2000c101524 */
[----:B------:R-:W-:-:S02]  /*5d20*/  ISETP.GT.AND P5, PT, R0, RZ, P4 ;  /* 0x000000ff0000720c */ /* 0x000fc400027a4270 */
[C---:B------:R-:W-:Y:S01]  /*5d30*/  ISETP.GT.AND P3, PT, R0.reuse, RZ, P0 ;  /* 0x000000ff0000720c */ /* 0x040fe20000764270 */
[----:B------:R-:W-:Y:S01]  /*5d40*/  @P1 STG.E.U16 desc[UR36][R6.64+0xc0], R74 ;  /* 0x0000c04a06001986 */ /* 0x000fe2000c101524 */
[----:B------:R-:W-:Y:S02]  /*5d50*/  F2FP.F16.F32.PACK_AB R75, RZ, R75 ;  /* 0x0000004bff4b723e */ /* 0x000fe400000000ff */
[----:B------:R-:W-:Y:S02]  /*5d60*/  F2FP.F16.F32.PACK_AB R76, RZ, R76 ;  /* 0x0000004cff4c723e */ /* 0x000fe400000000ff */
[C---:B------:R-:W-:Y:S01]  /*5d70*/  ISETP.GT.AND P4, PT, R0.reuse, 0x8, P4 ;  /* 0x000000080000780c */ /* 0x040fe20002784270 */
[----:B------:R-:W-:Y:S01]  /*5d80*/  @P2 STG.E.U16 desc[UR36][R6.64+0xc2], R75 ;  /* 0x0000c24b06002986 */ /* 0x000fe2000c101524 */
[----:B------:R-:W-:Y:S02]  /*5d90*/  F2FP.F16.F32.PACK_AB R77, RZ, R77 ;  /* 0x0000004dff4d723e */ /* 0x000fe400000000ff */
[----:B------:R-:W-:Y:S01]  /*5da0*/  ISETP.GT.AND P2, PT, R3, 0x71, PT ;  /* 0x000000710300780c */ /* 0x000fe20003f44270 */
[----:B------:R-:W-:Y:S01]  /*5db0*/  @P5 STG.E.U16 desc[UR36][R4.64+0xd0], R76 ;  /* 0x0000d04c04005986 */ /* 0x000fe2000c101524 */
[----:B------:R-:W-:-:S02]  /*5dc0*/  ISETP.GT.AND P5, PT, R0, 0x8, P0 ;  /* 0x000000080000780c */ /* 0x000fc400007a4270 */
[C---:B------:R-:W-:Y:S01]  /*5dd0*/  ISETP.GT.AND P1, PT, R3.reuse, 0x78, PT ;  /* 0x000000780300780c */ /* 0x040fe20003f24270 */
[----:B------:R-:W-:Y:S01]  /*5de0*/  @P3 STG.E.U16 desc[UR36][R4.64+0xd2], R77 ;  /* 0x0000d24d04003986 */ /* 0x000fe2000c101524 */
[C---:B------:R-:W-:Y:S02]  /*5df0*/  ISETP.GT.AND P3, PT, R3.reuse, 0x70, PT ;  /* 0x000000700300780c */ /* 0x040fe40003f64270 */
[----:B------:R-:W-:Y:S01]  /*5e00*/  ISETP.GT.AND P0, PT, R3, 0x79, PT ;  /* 0x000000790300780c */ /* 0x000fe20003f04270 */
[----:B------:R-:W-:Y:S01]  /*5e10*/  @P4 IMAD.MOV.U32 R2, RZ, RZ, R6 ;  /* 0x000000ffff024224 */ /* 0x000fe200078e0006 */
[----:B------:R-:W-:Y:S01]  /*5e20*/  F2FP.F16.F32.PACK_AB R78, RZ, R78 ;  /* 0x0000004eff4e723e */ /* 0x000fe200000000ff */
[----:B------:R-:W-:Y:S01]  /*5e30*/  @P4 IMAD.MOV.U32 R3, RZ, RZ, R7 ;  /* 0x000000ffff034224 */ /* 0x000fe200078e0007 */
[----:B------:R-:W-:Y:S02]  /*5e40*/  F2FP.F16.F32.PACK_AB R79, RZ, R79 ;  /* 0x0000004fff4f723e */ /* 0x000fe400000000ff */
[----:B------:R-:W-:-:S02]  /*5e50*/  F2FP.F16.F32.PACK_AB R80, RZ, R80 ;  /* 0x00000050ff50723e */ /* 0x000fc400000000ff */
[----:B------:R0:W-:Y:S01]  /*5e60*/  @P4 STG.E.U16 desc[UR36][R2.64+0xd0], R78 ;  /* 0x0000d04e02004986 */ /* 0x0001e2000c101524 */
[C---:B------:R-:W-:Y:S02]  /*5e70*/  ISETP.GT.AND P4, PT, R0.reuse, RZ, P2 ;  /* 0x000000ff0000720c */ /* 0x040fe40001784270 */
[----:B------:R-:W-:Y:S02]  /*5e80*/  F2FP.F16.F32.PACK_AB R81, RZ, R81 ;  /* 0x00000051ff51723e */ /* 0x000fe400000000ff */
[----:B------:R-:W-:Y:S02]  /*5e90*/  ISETP.GT.AND P2, PT, R0, 0x8, P2 ;  /* 0x000000080000780c */ /* 0x000fe40001744270 */
[----:B------:R-:W-:Y:S02]  /*5ea0*/  F2FP.F16.F32.PACK_AB R82, RZ, R82 ;  /* 0x00000052ff52723e */ /* 0x000fe400000000ff */
[----:B------:R-:W-:Y:S02]  /*5eb0*/  F2FP.F16.F32.PACK_AB R83, RZ, R83 ;  /* 0x00000053ff53723e */ /* 0x000fe400000000ff */
[----:B------:R-:W-:Y:S01]  /*5ec0*/  F2FP.F16.F32.PACK_AB R84, RZ, R84 ;  /* 0x00000054ff54723e */ /* 0x000fe200000000ff */
[----:B0-----:R-:W-:Y:S01]  /*5ed0*/  @P5 IMAD.MOV.U32 R2, RZ, RZ, R6 ;  /* 0x000000ffff025224 */ /* 0x001fe200078e0006 */
[----:B------:R-:W-:Y:S01]  /*5ee0*/  F2FP.F16.F32.PACK_AB R85, RZ, R85 ;  /* 0x00000055ff55723e */ /* 0x000fe200000000ff */
[----:B------:R-:W-:Y:S01]  /*5ef0*/  @P5 IMAD.MOV.U32 R3, RZ, RZ, R7 ;  /* 0x000000ffff035224 */ /* 0x000fe200078e0007 */
[----:B------:R-:W-:-:S02]  /*5f00*/  F2FP.F16.F32.PACK_AB R86, RZ, R86 ;  /* 0x00000056ff56723e */ /* 0x000fc400000000ff */
[----:B------:R-:W-:Y:S02]  /*5f10*/  F2FP.F16.F32.PACK_AB R87, RZ, R87 ;  /* 0x00000057ff57723e */ /* 0x000fe400000000ff */
[----:B------:R0:W-:Y:S01]  /*5f20*/  @P5 STG.E.U16 desc[UR36][R2.64+0xd2], R79 ;  /* 0x0000d24f02005986 */ /* 0x0001e2000c101524 */
[C---:B------:R-:W-:Y:S02]  /*5f30*/  ISETP.GT.AND P5, PT, R0.reuse, RZ, P3 ;  /* 0x000000ff0000720c */ /* 0x040fe40001fa4270 */
[----:B------:R-:W-:-:S11]  /*5f40*/  ISETP.GT.AND P3, PT, R0, 0x8, P3 ;  /* 0x000000080000780c */ /* 0x000fd60001f64270 */
[----:B0-----:R-:W-:Y:S02]  /*5f50*/  @P5 IMAD.MOV.U32 R2, RZ, RZ, R4 ;  /* 0x000000ffff025224 */ /* 0x001fe400078e0004 */
[----:B------:R-:W-:-:S05]  /*5f60*/  @P5 IMAD.MOV.U32 R3, RZ, RZ, R5 ;  /* 0x000000ffff035224 */ /* 0x000fca00078e0005 */
[----:B------:R0:W-:Y:S01]  /*5f70*/  @P5 STG.E.U16 desc[UR36][R2.64+0xe0], R80 ;  /* 0x0000e05002005986 */ /* 0x0001e2000c101524 */
[C---:B------:R-:W-:Y:S02]  /*5f80*/  ISETP.GT.AND P5, PT, R0.reuse, RZ, P0 ;  /* 0x000000ff0000720c */ /* 0x040fe400007a4270 */
[----:B------:R-:W-:Y:S01]  /*5f90*/  ISETP.GT.AND P0, PT, R0, 0x8, P0 ;  /* 0x000000080000780c */ /* 0x000fe20000704270 */
[----:B0-----:R-:W-:Y:S02]  /*5fa0*/  @P4 IMAD.MOV.U32 R2, RZ, RZ, R4 ;  /* 0x000000ffff024224 */ /* 0x001fe400078e0004 */
[----:B------:R-:W-:-:S05]  /*5fb0*/  @P4 IMAD.MOV.U32 R3, RZ, RZ, R5 ;  /* 0x000000ffff034224 */ /* 0x000fca00078e0005 */
[----:B------:R0:W-:Y:S01]  /*5fc0*/  @P4 STG.E.U16 desc[UR36][R2.64+0xe2], R81 ;  /* 0x0000e25102004986 */ /* 0x0001e2000c101524 */
[C---:B------:R-:W-:Y:S02]  /*5fd0*/  ISETP.GT.AND P4, PT, R0.reuse, RZ, P1 ;  /* 0x000000ff0000720c */ /* 0x040fe40000f84270 */
[----:B------:R-:W-:Y:S01]  /*5fe0*/  ISETP.GT.AND P1, PT, R0, 0x8, P1 ;  /* 0x000000080000780c */ /* 0x000fe20000f24270 */
[----:B0-----:R-:W-:Y:S02]  /*5ff0*/  @P3 IMAD.MOV.U32 R2, RZ, RZ, R6 ;  /* 0x000000ffff023224 */ /* 0x001fe400078e0006 */
[----:B------:R-:W-:-:S05]  /*6000*/  @P3 IMAD.MOV.U32 R3, RZ, RZ, R7 ;  /* 0x000000ffff033224 */ /* 0x000fca00078e0007 */
[----:B------:R0:W-:Y:S02]  /*6010*/  @P3 STG.E.U16 desc[UR36][R2.64+0xe0], R82 ;  /* 0x0000e05202003986 */ /* 0x0001e4000c101524 */
[----:B0-----:R-:W-:Y:S02]  /*6020*/  @P2 IMAD.MOV.U32 R2, RZ, RZ, R6 ;  /* 0x000000ffff022224 */ /* 0x001fe400078e0006 */
[----:B------:R-:W-:-:S05]  /*6030*/  @P2 IMAD.MOV.U32 R3, RZ, RZ, R7 ;  /* 0x000000ffff032224 */ /* 0x000fca00078e0007 */
[----:B------:R0:W-:Y:S02]  /*6040*/  @P2 STG.E.U16 desc[UR36][R2.64+0xe2], R83 ;  /* 0x0000e25302002986 */ /* 0x0001e4000c101524 */
[----:B0-----:R-:W-:Y:S02]  /*6050*/  @P4 IMAD.MOV.U32 R2, RZ, RZ, R4 ;  /* 0x000000ffff024224 */ /* 0x001fe400078e0004 */
[----:B------:R-:W-:-:S05]  /*6060*/  @P4 IMAD.MOV.U32 R3, RZ, RZ, R5 ;  /* 0x000000ffff034224 */ /* 0x000fca00078e0005 */
[----:B------:R0:W-:Y:S04]  /*6070*/  @P4 STG.E.U16 desc[UR36][R2.64+0xf0], R84 ;  /* 0x0000f05402004986 */ /* 0x0001e8000c101524 */
[----:B------:R1:W-:Y:S01]  /*6080*/  @P5 STG.E.U16 desc[UR36][R4.64+0xf2], R85 ;  /* 0x0000f25504005986 */ /* 0x0003e2000c101524 */
[----:B0-----:R-:W-:Y:S02]  /*6090*/  @P1 IMAD.MOV.U32 R2, RZ, RZ, R6 ;  /* 0x000000ffff021224 */ /* 0x001fe400078e0006 */
[----:B------:R-:W-:-:S05]  /*60a0*/  @P1 IMAD.MOV.U32 R3, RZ, RZ, R7 ;  /* 0x000000ffff031224 */ /* 0x000fca00078e0007 */
[----:B------:R1:W-:Y:S04]  /*60b0*/  @P1 STG.E.U16 desc[UR36][R2.64+0xf0], R86 ;  /* 0x0000f05602001986 */ /* 0x0003e8000c101524 */
[----:B------:R1:W-:Y:S02]  /*60c0*/  @P0 STG.E.U16 desc[UR36][R6.64+0xf2], R87 ;  /* 0x0000f25706000986 */ /* 0x0003e4000c101524 */
.L_x_159:
[----:B------:R-:W-:Y:S05]  /*60d0*/  BSYNC B0 ;  /* 0x0000000000007941 */ /* 0x000fea0003800000 */
.L_x_33:
[----:B01----:R-:W2:Y:S01]  /*60e0*/  LDL.64 R2, [R1] ;  /* 0x0000000001027983 */ /* 0x003ea20000100a00 */
[----:B------:R-:W-:Y:S01]  /*60f0*/  ULDC.64 UR4, c[0x0][0x650] ;  /* 0x0001940000047ab9 */ /* 0x000fe20000000a00 */
[----:B------:R0:W-:Y:S01]  /*6100*/  SYNCS.ARRIVE.TRANS64.A1T0 RZ, [R96+UR47], RZ ;  /* 0x000000ff60ff79a7 */ /* 0x0001e2000810002f */
[----:B------:R-:W-:Y:S01]  /*6110*/  PRMT R0, RZ, 0x7610, R0 ;  /* 0x00007610ff007816 */ /* 0x000fe20000000000 */
[----:B-----5:R-:W-:Y:S02]  /*6120*/  IMAD.MOV.U32 R19, RZ, RZ, -0x1 ;  /* 0xffffffffff137424 */ /* 0x020fe400078e00ff */
[----:B------:R-:W-:Y:S01]  /*6130*/  IMAD.MOV.U32 R22, RZ, RZ, -0x1 ;  /* 0xffffffffff167424 */ /* 0x000fe200078e00ff */
[----:B--2---:R-:W-:-:S04]  /*6140*/  LEA R18, P0, R2, R18, 0x1 ;  /* 0x0000001202127211 */ /* 0x004fc800078008ff */
[----:B------:R-:W-:Y:S01]  /*6150*/  LEA.HI.X R17, R2, R17, R23, 0x1, P0 ;  /* 0x0000001102117211 */ /* 0x000fe200000f0c17 */
[----:B------:R-:W-:Y:S01]  /*6160*/  IMAD.MOV.U32 R2, RZ, RZ, -0x1 ;  /* 0xffffffffff027424 */ /* 0x000fe200078e00ff */
[----:B------:R-:W-:-:S04]  /*6170*/  ISETP.GE.U32.AND P0, PT, R18, UR4, PT ;  /* 0x0000000412007c0c */ /* 0x000fc8000bf06070 */
[----:B------:R-:W-:-:S13]  /*6180*/  ISETP.GE.U32.AND.EX P0, PT, R17, UR5, PT, P0 ;  /* 0x0000000511007c0c */ /* 0x000fda000bf06100 */
[----:B0-----:R-:W-:Y:S05]  /*6190*/  @P0 BRA `(.L_x_160) ;  /* 0x0000000400700947 */ /* 0x001fea0003800000 */
[----:B------:R-:W0:Y:S01]  /*61a0*/  S2R R10, SR_CTAID.X ;  /* 0x00000000000a7919 */ /* 0x000e220000002500 */
[----:B------:R-:W1:Y:S01]  /*61b0*/  LDC.64 R8, c[0x0][0x628] ;  /* 0x00018a00ff087b82 */ /* 0x000e620000000a00 */
[----:B------:R-:W-:Y:S01]  /*61c0*/  ULDC UR4, c[0x0][0x150] ;  /* 0x0000540000047ab9 */ /* 0x000fe20000000800 */
[----:B---34-:R-:W-:Y:S01]  /*61d0*/  IMAD.MOV.U32 R6, RZ, RZ, R18 ;  /* 0x000000ffff067224 */ /* 0x018fe200078e0012 */
[----:B------:R-:W2:Y:S01]  /*61e0*/  S2R R20, SR_CTAID.Y ;  /* 0x0000000000147919 */ /* 0x000ea20000002600 */
[----:B------:R-:W-:-:S04]  /*61f0*/  IMAD.MOV.U32 R7, RZ, RZ, R17 ;  /* 0x000000ffff077224 */ /* 0x000fc800078e0011 */
[----:B------:R-:W3:Y:S08]  /*6200*/  LDC R15, c[0x0][0x144] ;  /* 0x00005100ff0f7b82 */ /* 0x000ef00000000800 */
[----:B------:R-:W4:Y:S08]  /*6210*/  LDC R0, c[0x0][0x630] ;  /* 0x00018c00ff007b82 */ /* 0x000f300000000800 */
[----:B------:R-:W2:Y:S01]  /*6220*/  LDC.64 R12, c[0x0][0x620] ;  /* 0x00018800ff0c7b82 */ /* 0x000ea20000000a00 */
[----:B-1----:R-:W-:-:S04]  /*6230*/  ISETP.NE.U32.AND P0, PT, R8, RZ, PT ;  /* 0x000000ff0800720c */ /* 0x002fc80003f05070 */
[----:B------:R-:W-:Y:S02]  /*6240*/  ISETP.NE.AND.EX P0, PT, R9, RZ, PT, P0 ;  /* 0x000000ff0900720c */ /* 0x000fe40003f05300 */
[----:B0-----:R-:W-:-:S05]  /*6250*/  I2FP.F32.U32 R2, R10 ;  /* 0x0000000a00027245 */ /* 0x001fca0000201000 */
[----:B------:R-:W-:-:S04]  /*6260*/  FMUL R2, R2, UR4 ;  /* 0x0000000402027c20 */ /* 0x000fc80008400000 */
[----:B------:R0:W1:Y:S02]  /*6270*/  F2I.U32.TRUNC.NTZ R14, R2 ;  /* 0x00000002000e7305 */ /* 0x000064000020f000 */
[----:B---34-:R-:W-:Y:S05]  /*6280*/  @!P0 BRA `(.L_x_161) ;  /* 0x0000000000288947 */ /* 0x018fea0003800000 */
[----:B------:R-:W3:Y:S02]  /*6290*/  LDC R3, c[0x0][0x634] ;  /* 0x00018d00ff037b82 */ /* 0x000ee40000000800 */
[----:B---3--:R-:W-:-:S05]  /*62a0*/  IADD3 R7, P0, R18, R3, RZ ;  /* 0x0000000312077210 */ /* 0x008fca0007f1e0ff */
[----:B------:R-:W-:-:S04]  /*62b0*/  IMAD.X R11, RZ, RZ, R17, P0 ;  /* 0x000000ffff0b7224 */ /* 0x000fc800000e0611 */
[----:B0-----:R-:W-:-:S04]  /*62c0*/  IMAD.WIDE.U32 R2, R11, R8, RZ ;  /* 0x000000080b027225 */ /* 0x001fc800078e00ff */
[----:B------:R-:W-:-:S04]  /*62d0*/  IMAD.WIDE.U32 R4, P0, R7, R9, R2 ;  /* 0x0000000907047225 */ /* 0x000fc80007800002 */
[----:B------:R-:W-:-:S04]  /*62e0*/  IMAD.WIDE.U32 R2, R7, R8, RZ ;  /* 0x0000000807027225 */ /* 0x000fc800078e00ff */
[----:B------:R-:W-:Y:S01]  /*62f0*/  IMAD.X R7, RZ, RZ, RZ, P0 ;  /* 0x000000ffff077224 */ /* 0x000fe200000e06ff */
[----:B------:R-:W-:Y:S01]  /*6300*/  IADD3 RZ, P0, R3, R4, RZ ;  /* 0x0000000403ff7210 */ /* 0x000fe20007f1e0ff */
[----:B------:R-:W-:-:S04]  /*6310*/  IMAD.MOV.U32 R6, RZ, RZ, R5 ;  /* 0x000000ffff067224 */ /* 0x000fc800078e0005 */
[----:B------:R-:W-:-:S08]  /*6320*/  IMAD.WIDE.U32.X R6, R11, R9, R6, P0 ;  /* 0x000000090b067225 */ /* 0x000fd000000e0406 */
.L_x_161:
[----:B------:R-:W3:Y:S01]  /*6330*/  LDC.64 R26, c[0x0][0x640] ;  /* 0x00019000ff1a7b82 */ /* 0x000ee20000000a00 */
[-C--:B------:R-:W-:Y:S01]  /*6340*/  SHF.R.U64 R11, R6, R0.reuse, R7 ;  /* 0x00000000060b7219 */ /* 0x080fe20000001207 */
[----:B------:R-:W-:Y:S01]  /*6350*/  IMAD.MOV.U32 R19, RZ, RZ, R17 ;  /* 0x000000ffff137224 */ /* 0x000fe200078e0011 */
[----:B------:R-:W-:Y:S01]  /*6360*/  SHF.R.U32.HI R0, RZ, R0, R7 ;  /* 0x00000000ff007219 */ /* 0x000fe20000011607 */
[----:B-1----:R-:W-:Y:S01]  /*6370*/  IMAD.MOV R14, RZ, RZ, -R14 ;  /* 0x000000ffff0e7224 */ /* 0x002fe200078e0a0e */
[----:B------:R-:W-:Y:S01]  /*6380*/  IADD3 R5, P0, RZ, -R11, RZ ;  /* 0x8000000bff057210 */ /* 0x000fe20007f1e0ff */
[----:B------:R-:W-:Y:S01]  /*6390*/  ULDC UR4, c[0x0][0x154] ;  /* 0x0000550000047ab9 */ /* 0x000fe20000000800 */
[----:B------:R-:W-:Y:S01]  /*63a0*/  IMAD.MOV.U32 R7, RZ, RZ, 0x1 ;  /* 0x00000001ff077424 */ /* 0x000fe200078e00ff */
[----:B------:R-:W1:Y:S01]  /*63b0*/  LDC R4, c[0x0][0x618] ;  /* 0x00018600ff047b82 */ /* 0x000e620000000800 */
[----:B------:R-:W-:Y:S02]  /*63c0*/  IMAD R22, R15, R14, R10 ;  /* 0x0000000e0f167224 */ /* 0x000fe400078e020a */
[----:B------:R-:W-:-:S04]  /*63d0*/  IMAD.X R3, RZ, RZ, ~R0, P0 ;  /* 0x000000ffff037224 */ /* 0x000fc800000e0e00 */
[-C--:B--2---:R-:W-:Y:S01]  /*63e0*/  IMAD R0, R3, R12.reuse, RZ ;  /* 0x0000000c03007224 */ /* 0x084fe200078e02ff */
[----:B------:R-:W2:Y:S01]  /*63f0*/  LDC R6, c[0x0][0x608] ;  /* 0x00018200ff067b82 */ /* 0x000ea20000000800 */
[----:B0-----:R-:W-:-:S04]  /*6400*/  IMAD.WIDE.U32 R2, R5, R12, R18 ;  /* 0x0000000c05027225 */ /* 0x001fc800078e0012 */
[----:B------:R-:W-:Y:S01]  /*6410*/  IMAD R5, R5, R13, R0 ;  /* 0x0000000d05057224 */ /* 0x000fe200078e0200 */
[----:B------:R-:W-:Y:S02]  /*6420*/  I2FP.F32.U32 R0, R20 ;  /* 0x0000001400007245 */ /* 0x000fe40000201000 */
[----:B------:R-:W0:Y:S01]  /*6430*/  LDC R24, c[0x0][0x658] ;  /* 0x00019600ff187b82 */ /* 0x000e220000000800 */
[----:B------:R-:W-:Y:S01]  /*6440*/  IMAD.IADD R3, R3, 0x1, R5 ;  /* 0x0000000103037824 */ /* 0x000fe200078e0205 */
[----:B---3--:R-:W-:Y:S01]  /*6450*/  ISETP.NE.U32.AND P0, PT, R26, RZ, PT ;  /* 0x000000ff1a00720c */ /* 0x008fe20003f05070 */
[----:B------:R-:W-:Y:S01]  /*6460*/  FMUL R0, R0, UR4 ;  /* 0x0000000400007c20 */ /* 0x000fe20008400000 */
[----:B------:R-:W-:Y:S02]  /*6470*/  IMAD.MOV.U32 R5, RZ, RZ, -0x1 ;  /* 0xffffffffff057424 */ /* 0x000fe400078e00ff */
[----:B------:R-:W-:Y:S01]  /*6480*/  ISETP.NE.AND.EX P0, PT, R27, RZ, PT, P0 ;  /* 0x000000ff1b00720c */ /* 0x000fe20003f05300 */
[----:B------:R3:W4:Y:S01]  /*6490*/  F2I.U32.TRUNC.NTZ R12, R0 ;  /* 0x00000000000c7305 */ /* 0x000722000020f000 */
[----:B------:R-:W3:Y:S01]  /*64a0*/  LDC R15, c[0x0][0x148] ;  /* 0x00005200ff0f7b82 */ /* 0x000ee20000000800 */
[----:B-1----:R-:W-:-:S02]  /*64b0*/  SHF.R.U64 R10, R2, R4, R3 ;  /* 0x00000004020a7219 */ /* 0x002fc40000001203 */
[----:B------:R-:W-:-:S05]  /*64c0*/  SHF.R.U32.HI R3, RZ, R4, R3 ;  /* 0x00000004ff037219 */ /* 0x000fca0000011603 */
[----:B------:R-:W1:Y:S01]  /*64d0*/  LDC R14, c[0x0][0x600] ;  /* 0x00018000ff0e7b82 */ /* 0x000e620000000800 */
[-CC-:B--2---:R-:W-:Y:S02]  /*64e0*/  SHF.R.U64 R8, R10, R6.reuse, R3.reuse ;  /* 0x000000060a087219 */ /* 0x184fe40000001203 */
[----:B------:R-:W-:-:S05]  /*64f0*/  SHF.R.U32.HI R3, RZ, R6, R3 ;  /* 0x00000006ff037219 */ /* 0x000fca0000011603 */
[----:B------:R-:W2:Y:S01]  /*6500*/  LDC R21, c[0x0][0x648] ;  /* 0x00019200ff157b82 */ /* 0x000ea20000000800 */
[-CC-:B0-----:R-:W-:Y:S02]  /*6510*/  SHF.R.U64 R13, R8, R24.reuse, R3.reuse ;  /* 0x00000018080d7219 */ /* 0x181fe40000001203 */
[-C--:B------:R-:W-:Y:S02]  /*6520*/  SHF.L.U32 R5, R5, R24.reuse, RZ ;  /* 0x0000001805057219 */ /* 0x080fe400000006ff */
[-C--:B------:R-:W-:Y:S01]  /*6530*/  SHF.R.U32.HI R3, RZ, R24.reuse, R3 ;  /* 0x00000018ff037219 */ /* 0x080fe20000011603 */
[----:B------:R-:W-:Y:S01]  /*6540*/  IMAD.MOV.U32 R2, RZ, RZ, R13 ;  /* 0x000000ffff027224 */ /* 0x000fe200078e000d */
[----:B------:R-:W-:Y:S01]  /*6550*/  SHF.L.U32 R24, R7, R24, RZ ;  /* 0x0000001807187219 */ /* 0x000fe200000006ff */
[----:B------:R-:W0:Y:S01]  /*6560*/  LDC R25, c[0x0][0x638] ;  /* 0x00018e00ff197b82 */ /* 0x000e220000000800 */
[----:B------:R-:W-:-:S07]  /*6570*/  LOP3.LUT R19, RZ, R5, RZ, 0x33, !PT ;  /* 0x00000005ff137212 */ /* 0x000fce00078e33ff */
[----:B------:R-:W0:Y:S01]  /*6580*/  LDC R28, c[0x0][0x610] ;  /* 0x00018400ff1c7b82 */ /* 0x000e220000000800 */
[----:B----4-:R-:W-:Y:S05]  /*6590*/  @!P0 BRA `(.L_x_162) ;  /* 0x0000000000288947 */ /* 0x010fea0003800000 */
[----:B---3--:R-:W3:Y:S02]  /*65a0*/  LDC R0, c[0x0][0x64c] ;  /* 0x00019300ff007b82 */ /* 0x008ee40000000800 */
[----:B---3--:R-:W-:-:S05]  /*65b0*/  IADD3 R7, P0, R13, R0, RZ ;  /* 0x000000000d077210 */ /* 0x008fca0007f1e0ff */
        /* <DEDUP_REMOVED lines=8> */
.L_x_162:
[----:B------:R-:W4:Y:S01]  /*6640*/  LDC R4, c[0x0][0x65c] ;  /* 0x00019700ff047b82 */ /* 0x000f220000000800 */
[----:B--23--:R-:W-:Y:S01]  /*6650*/  SHF.R.U64 R0, R2, R21, R3 ;  /* 0x0000001502007219 */ /* 0x00cfe20000001203 */
[----:B-1----:R-:W-:Y:S01]  /*6660*/  VIADD R3, R14, 0xffffffff ;  /* 0xffffffff0e037836 */ /* 0x002fe20000000000 */
[----:B------:R-:W-:Y:S01]  /*6670*/  LOP3.LUT R19, R8, R19, RZ, 0xc0, !PT ;  /* 0x0000001308137212 */ /* 0x000fe200078ec0ff */
[----:B------:R-:W-:Y:S02]  /*6680*/  IMAD.MOV R12, RZ, RZ, -R12 ;  /* 0x000000ffff0c7224 */ /* 0x000fe400078e0a0c */
[----:B------:R-:W-:Y:S01]  /*6690*/  IMAD.MOV R2, RZ, RZ, -R0 ;  /* 0x000000ffff027224 */ /* 0x000fe200078e0a00 */
[----:B------:R-:W-:Y:S01]  /*66a0*/  LOP3.LUT R3, R10, R3, RZ, 0xc0, !PT ;  /* 0x000000030a037212 */ /* 0x000fe200078ec0ff */
[----:B------:R-:W-:Y:S02]  /*66b0*/  IMAD R19, R24, R0, R19 ;  /* 0x0000000018137224 */ /* 0x000fe400078e0213 */
[----:B0-----:R-:W-:-:S04]  /*66c0*/  IMAD R0, R2, R25, R13 ;  /* 0x0000001902007224 */ /* 0x001fc800078e020d */
[----:B------:R-:W-:Y:S01]  /*66d0*/  IMAD R2, R0, R14, R3 ;  /* 0x0000000e00027224 */ /* 0x000fe200078e0203 */
[----:B----4-:R-:W-:Y:S01]  /*66e0*/  ISETP.NE.AND P0, PT, R4, 0x1, PT ;  /* 0x000000010400780c */ /* 0x010fe20003f05270 */
[----:B------:R-:W-:-:S05]  /*66f0*/  IMAD.MOV.U32 R4, RZ, RZ, 0x1 ;  /* 0x00000001ff047424 */ /* 0x000fca00078e00ff */
[----:B------:R-:W-:-:S07]  /*6700*/  PRMT R0, R4, 0x7610, R0 ;  /* 0x0000761004007816 */ /* 0x000fce0000000000 */
[----:B------:R-:W-:-:S04]  /*6710*/  @P0 IMAD R22, R15, R12, R20 ;  /* 0x0000000c0f160224 */ /* 0x000fc800078e0214 */
[----:B------:R-:W-:-:S05]  /*6720*/  IMAD R19, R19, R28, R22 ;  /* 0x0000001c13137224 */ /* 0x000fca00078e0216 */
[----:B------:R-:W-:Y:S02]  /*6730*/  SEL R22, R2, R19, !P0 ;  /* 0x0000001302167207 */ /* 0x000fe40004000000 */
[----:B------:R-:W-:Y:S01]  /*6740*/  SEL R19, R19, R2, !P0 ;  /* 0x0000000213137207 */ /* 0x000fe20004000000 */
[----:B------:R-:W-:-:S07]  /*6750*/  IMAD.MOV.U32 R2, RZ, RZ, R11 ;  /* 0x000000ffff027224 */ /* 0x000fce00078e000b */
.L_x_160:
[----:B------:R-:W-:Y:S02]  /*6760*/  LOP3.LUT P0, RZ, R0, 0xff, RZ, 0xc0, !PT ;  /* 0x000000ff00ff7812 */ /* 0x000fe4000780c0ff */
[----:B------:R-:W-:-:S11]  /*6770*/  LOP3.LUT R101, R101, 0x1, RZ, 0x3c, !PT ;  /* 0x0000000165657812 */ /* 0x000fd600078e3cff */
[----:B------:R-:W-:Y:S05]  /*6780*/  @P0 BRA `(.L_x_163) ;  /* 0xffffffac00c40947 */ /* 0x000fea000383ffff */
[----:B------:R-:W-:Y:S05]  /*6790*/  EXIT ;  /* 0x000000000000794d */ /* 0x000fea0003800000 */
.L_x_14:
[----:B------:R-:W-:-:S08]  /*67a0*/  ISETP.NE.AND P0, PT, R0, RZ, PT ;  /* 0x000000ff0000720c */ /* 0x000fd00003f05270 */
[----:B0-----:R-:W0:-:S00]  /*67b0*/  USETMAXREG.DEALLOC.CTAPOOL 0x28 ;  /* 0x00000028000079c8 */ /* 0x001e0000080e0500 */
[----:B------:R-:W-:Y:S05]  /*67c0*/  @P0 EXIT ;  /* 0x000000000000094d */ /* 0x000fea0003800000 */
[----:B0-----:R-:W-:Y:S01]  /*67d0*/  LOP3.LUT P0, RZ, R8, 0xff, RZ, 0xc0, !PT ;  /* 0x000000ff08ff7812 */ /* 0x001fe2000780c0ff */
[----:B------:R-:W-:Y:S02]  /*67e0*/  IMAD.MOV.U32 R0, RZ, RZ, 0x1 ;  /* 0x00000001ff007424 */ /* 0x000fe400078e00ff */
[----:B------:R-:W-:-:S10]  /*67f0*/  IMAD.MOV.U32 R7, RZ, RZ, RZ ;  /* 0x000000ffff077224 */ /* 0x000fd400078e00ff */
[----:B------:R-:W-:Y:S05]  /*6800*/  @!P0 BRA `(.L_x_164) ;  /* 0x0000000c001c8947 */ /* 0x000fea0003800000 */
[----:B------:R-:W-:Y:S01]  /*6810*/  LOP3.LUT P0, RZ, R4, 0x1f, RZ, 0xc0, !PT ;  /* 0x0000001f04ff7812 */ /* 0x000fe2000780c0ff */
[----:B------:R-:W-:Y:S01]  /*6820*/  ULDC UR5, c[0x0][0x658] ;  /* 0x0001960000057ab9 */ /* 0x000fe20000000800 */
[----:B------:R-:W-:Y:S01]  /*6830*/  UMOV UR6, 0xffffffff ;  /* 0xffffffff00067882 */ /* 0x000fe20000000000 */
[----:B------:R-:W-:Y:S01]  /*6840*/  BSSY B0, `(.L_x_164) ;  /* 0x00000c3000007945 */ /* 0x000fe20003800000 */
[----:B------:R-:W-:Y:S01]  /*6850*/  USHF.L.U32 UR6, UR6, UR5, URZ ;  /* 0x0000000506067299 */ /* 0x000fe2000800063f */
[C---:B------:R-:W-:Y:S01]  /*6860*/  ISETP.NE.AND P2, PT, R3.reuse, RZ, PT ;  /* 0x000000ff0300720c */ /* 0x040fe20003f45270 */
[----:B------:R-:W-:Y:S01]  /*6870*/  IMAD.MOV.U32 R8, RZ, RZ, 0x1 ;  /* 0x00000001ff087424 */ /* 0x000fe200078e00ff */
[----:B------:R-:W-:Y:S01]  /*6880*/  ISETP.NE.OR P0, PT, R3, RZ, !P0 ;  /* 0x000000ff0300720c */ /* 0x000fe20004705670 */
[----:B------:R-:W-:Y:S01]  /*6890*/  IMAD.MOV.U32 R0, RZ, RZ, 0x1 ;  /* 0x00000001ff007424 */ /* 0x000fe200078e00ff */
[----:B------:R-:W-:Y:S01]  /*68a0*/  LOP3.LUT R6, R16, 0x2, RZ, 0xfc, !PT ;  /* 0x0000000210067812 */ /* 0x000fe200078efcff */
[----:B------:R-:W-:Y:S01]  /*68b0*/  IMAD.MOV.U32 R7, RZ, RZ, RZ ;  /* 0x000000ffff077224 */ /* 0x000fe200078e00ff */
[----:B------:R-:W-:Y:S01]  /*68c0*/  ULDC UR4, c[0x0][0x600] ;  /* 0x0001800000047ab9 */ /* 0x000fe20000000800 */
[----:B------:R-:W-:Y:S01]  /*68d0*/  UMOV UR7, 0x1 ;  /* 0x0000000100077882 */ /* 0x000fe20000000000 */
[----:B------:R-:W-:-:S02]  /*68e0*/  UIADD3 UR19, UR40, 0x1, URZ ;  /* 0x0000000128137890 */ /* 0x000fc4000fffe03f */
[----:B------:R-:W-:Y:S02]  /*68f0*/  UIADD3 UR15, UR4, -0x1, URZ ;  /* 0xffffffff040f7890 */ /* 0x000fe4000fffe03f */
[----:B------:R-:W-:Y:S02]  /*6900*/  USHF.L.U32 UR17, UR7, UR5, URZ ;  /* 0x0000000507117299 */ /* 0x000fe4000800063f */
[----:B------:R-:W-:Y:S01]  /*6910*/  ULOP3.LUT UR16, URZ, UR6, URZ, 0x33, !UPT ;  /* 0x000000063f107292 */ /* 0x000fe2000f8e333f */
[----:B------:R-:W-:-:S11]  /*6920*/  ULDC.64 UR20, c[0x0][0x198] ;  /* 0x0000660000147ab9 */ /* 0x000fd60000000a00 */
.L_x_176:
[----:B------:R-:W-:-:S03]  /*6930*/  UMOV UR4, 0xffffffff ;  /* 0xffffffff00047882 */ /* 0x000fc60000000000 */
[----:B------:R-:W-:Y:S05]  /*6940*/  BRA.DIV UR4, `(.L_x_165) ;  /* 0x0000001604d87947 */ /* 0x000fea000b800000 */
[----:B------:R-:W-:-:S13]  /*6950*/  ELECT P6, URZ, PT ;  /* 0x00000000003f782f */ /* 0x000fda00038c0000 */
.L_x_203:
[----:B------:R-:W0:Y:S01]  /*6960*/  LDC R3, c[0x0][0x28c] ;  /* 0x0000a300ff037b82 */ /* 0x000e220000000800 */
[----:B------:R-:W-:Y:S01]  /*6970*/  BSSY B1, `(.L_x_166) ;  /* 0x0000037000017945 */ /* 0x000fe20003800000 */
[----:B0-----:R-:W-:-:S13]  /*6980*/  ISETP.LT.OR P6, PT, R3, 0x1, !P6 ;  /* 0x000000010300780c */ /* 0x001fda00077c1670 */
[----:B------:R-:W-:Y:S05]  /*6990*/  @P6 BRA `(.L_x_167) ;  /* 0x0000000000d06947 */ /* 0x000fea0003800000 */
[----:B------:R-:W-:Y:S02]  /*69a0*/  IMAD.SHL.U32 R22, R22, 0x80, RZ ;  /* 0x0000008016167824 */ /* 0x000fe400078e00ff */
[----:B------:R-:W-:Y:S02]  /*69b0*/  IMAD.SHL.U32 R19, R19, 0x40, RZ ;  /* 0x0000004013137824 */ /* 0x000fe400078e00ff */
[----:B------:R-:W-:Y:S02]  /*69c0*/  IMAD.MOV.U32 R12, RZ, RZ, RZ ;  /* 0x000000ffff0c7224 */ /* 0x000fe400078e00ff */
[----:B------:R-:W-:Y:S02]  /*69d0*/  IMAD.U32 R13, RZ, RZ, UR19 ;  /* 0x00000013ff0d7e24 */ /* 0x000fe4000f8e00ff */
[----:B------:R-:W-:Y:S02]  /*69e0*/  IMAD.MOV.U32 R3, RZ, RZ, R0 ;  /* 0x000000ffff037224 */ /* 0x000fe400078e0000 */
[----:B------:R-:W-:-:S07]  /*69f0*/  IMAD.MOV.U32 R4, RZ, RZ, R7 ;  /* 0x000000ffff047224 */ /* 0x000fce00078e0007 */
.L_x_171:
[----:B------:R-:W0:Y:S01]  /*6a00*/  S2R R10, SR_CgaCtaId ;  /* 0x00000000000a7919 */ /* 0x000e220000008800 */
[----:B------:R-:W-:Y:S01]  /*6a10*/  MOV R5, 0x400 ;  /* 0x0000040000057802 */ /* 0x000fe20000000f00 */
[----:B------:R-:W1:Y:S03]  /*6a20*/  @!P2 LDC R9, c[0x0][0x500] ;  /* 0x00014000ff09ab82 */ /* 0x000e660000000800 */
[----:B0-----:R-:W-:Y:S02]  /*6a30*/  LEA R11, R10, R5, 0x18 ;  /* 0x000000050a0b7211 */ /* 0x001fe400078ec0ff */
[----:B------:R-:W-:-:S03]  /*6a40*/  SHF.L.U32 R5, R3, 0x1f, RZ ;  /* 0x0000001f03057819 */ /* 0x000fc600000006ff */
[----:B------:R-:W-:-:S04]  /*6a50*/  IMAD R10, R4, 0x8, R11 ;  /* 0x00000008040a7824 */ /* 0x000fc800078e020b */
[----:B------:R-:W0:Y:S02]  /*6a60*/  SYNCS.PHASECHK.TRANS64.TRYWAIT P1, [R10+URZ+0x90], R5 ;  /* 0x000090050a0075a7 */ /* 0x000e24000802017f */
[----:B01----:R-:W-:Y:S05]  /*6a70*/  @!P1 BRA `(.L_x_168) ;  /* 0x0000001400ac9947 */ /* 0x003fea0003800000 */
.L_x_204:
[----:B0-----:R-:W-:Y:S01]  /*6a80*/  PRMT R5, R6, 0x9910, RZ ;  /* 0x0000991006057816 */ /* 0x001fe200000000ff */
[----:B------:R0:W-:Y:S03]  /*6a90*/  @!P2 SYNCS.ARRIVE.TRANS64 RZ, [R10+URZ], R9 ;  /* 0x000000090affa9a7 */ /* 0x0001e6000800003f */
[----:B------:R-:W-:-:S13]  /*6aa0*/  ISETP.NE.AND P1, PT, R5, 0x2, PT ;  /* 0x000000020500780c */ /* 0x000fda0003f25270 */
[----:B0-----:R-:W-:Y:S05]  /*6ab0*/  @P1 BRA `(.L_x_169) ;  /* 0x0000000000041947 */ /* 0x001fea0003800000 */
[----:B------:R-:W-:Y:S01]  /*6ac0*/  BPT.TRAP 0x1 ;  /* 0x000000040000795c */ /* 0x000fe20000300000 */
.L_x_169:
[----:B------:R-:W-:Y:S05]  /*6ad0*/  @P0 BRA `(.L_x_170) ;  /* 0x0000000000040947 */ /* 0x000fea0003800000 */
[----:B------:R-:W-:Y:S01]  /*6ae0*/  BPT.TRAP 0x1 ;  /* 0x000000040000795c */ /* 0x000fe20000300000 */
.L_x_170:
[--C-:B------:R-:W-:Y:S01]  /*6af0*/  IMAD R5, R4, 0x1000, R11.reuse ;  /* 0x0000100004057824 */ /* 0x100fe200078e020b */
[----:B------:R-:W-:Y:S01]  /*6b00*/  R2UR UR9, R10 ;  /* 0x000000000a0972ca */ /* 0x000fe200000e0000 */
[C---:B------:R-:W-:Y:S01]  /*6b10*/  IMAD R11, R4.reuse, 0x2000, R11 ;  /* 0x00002000040b7824 */ /* 0x040fe200078e020b */
[----:B------:R-:W-:Y:S01]  /*6b20*/  UIADD3 UR4, UP0, UR20, 0xf0, URZ ;  /* 0x000000f014047890 */ /* 0x000fe2000ff1e03f */
[----:B------:R-:W-:Y:S01]  /*6b30*/  VIADD R13, R13, 0xffffffff ;  /* 0xffffffff0d0d7836 */ /* 0x000fe20000000000 */
[----:B------:R-:W-:Y:S01]  /*6b40*/  R2UR UR5, R5 ;  /* 0x00000000050572ca */ /* 0x000fe200000e0000 */
[----:B------:R-:W-:Y:S01]  /*6b50*/  UIADD3 UR22, UP1, UR20, 0x1f0, URZ ;  /* 0x000001f014167890 */ /* 0x000fe2000ff3e03f */
[----:B------:R-:W-:Y:S01]  /*6b60*/  R2UR UR8, R11 ;  /* 0x000000000b0872ca */ /* 0x000fe200000e0000 */
[----:B------:R-:W-:Y:S01]  /*6b70*/  VIADD R4, R4, 0x1 ;  /* 0x0000000104047836 */ /* 0x000fe20000000000 */
[----:B------:R-:W-:Y:S01]  /*6b80*/  R2UR UR11, R19 ;  /* 0x00000000130b72ca */ /* 0x000fe200000e0000 */
[----:B------:R-:W-:Y:S01]  /*6b90*/  UIADD3.X UR23, URZ, UR21, URZ, UP1, !UPT ;  /* 0x000000153f177290 */ /* 0x000fe20008ffe43f */
[----:B------:R-:W-:Y:S01]  /*6ba0*/  R2UR UR10, R12 ;  /* 0x000000000c0a72ca */ /* 0x000fe200000e0000 */
[----:B------:R-:W-:Y:S01]  /*6bb0*/  UMOV UR6, 0x0 ;  /* 0x0000000000067882 */ /* 0x000fe20000000000 */
[----:B------:R-:W-:Y:S01]  /*6bc0*/  R2UR UR12, R2 ;  /* 0x00000000020c72ca */ /* 0x000fe200000e0000 */
[----:B------:R-:W-:Y:S01]  /*6bd0*/  UMOV UR7, 0x10000000 ;  /* 0x1000000000077882 */ /* 0x000fe20000000000 */
[----:B------:R-:W-:Y:S01]  /*6be0*/  R2UR UR18, R22 ;  /* 0x00000000161272ca */ /* 0x000fe200000e0000 */
[----:B------:R-:W-:Y:S01]  /*6bf0*/  VIADD R12, R12, 0x20 ;  /* 0x000000200c0c7836 */ /* 0x000fe20000000000 */
[----:B------:R-:W-:Y:S01]  /*6c00*/  ISETP.GT.AND P3, PT, R13, 0x1, PT ;  /* 0x000000010d00780c */ /* 0x000fe20003f64270 */
[----:B------:R-:W-:Y:S01]  /*6c10*/  UIADD3 UR13, UR5, 0x200, URZ ;  /* 0x00000200050d7890 */ /* 0x000fe2000fffe03f */
[----:B------:R-:W-:Y:S01]  /*6c20*/  ISETP.NE.AND P1, PT, R4, 0x12, PT ;  /* 0x000000120400780c */ /* 0x000fe20003f25270 */
[----:B------:R-:W-:-:S02]  /*6c30*/  UIADD3.X UR5, URZ, UR21, URZ, UP0, !UPT ;  /* 0x000000153f057290 */ /* 0x000fc400087fe43f */
[----:B------:R-:W-:Y:S01]  /*6c40*/  UIADD3 UR14, UR8, 0x12200, URZ ;  /* 0x00012200080e7890 */ /* 0x000fe2000fffe03f */
[----:B------:R-:W-:Y:S02]  /*6c50*/  SEL R10, RZ, 0x1, P1 ;  /* 0x00000001ff0a7807 */ /* 0x000fe40000800000 */
[----:B------:R-:W-:Y:S01]  /*6c60*/  UMOV UR8, UR13 ;  /* 0x0000000d00087c82 */ /* 0x000fe20008000000 */
[----:B------:R-:W-:Y:S02]  /*6c70*/  SEL R4, R4, RZ, P1 ;  /* 0x000000ff04047207 */ /* 0x000fe40000800000 */
[----:B------:R-:W-:Y:S01]  /*6c80*/  LOP3.LUT R3, R3, R10, RZ, 0x3c, !PT ;  /* 0x0000000a03037212 */ /* 0x000fe200078e3cff */
[----:B------:R0:W-:Y:S02]  /*6c90*/  UTMALDG.3D [UR8], [UR4], desc[UR6] ;  /* 0x00000608040075b4 */ /* 0x0001e40008011000 */
[----:B0-----:R-:W-:Y:S01]  /*6ca0*/  UMOV UR8, UR14 ;  /* 0x0000000e00087c82 */ /* 0x001fe20008000000 */
[----:B------:R-:W-:-:S02]  /*6cb0*/  UMOV UR11, UR18 ;  /* 0x00000012000b7c82 */ /* 0x000fc40008000000 */
[----:B------:R0:W-:Y:S02]  /*6cc0*/  UTMALDG.3D [UR8], [UR22], desc[UR6] ;  /* 0x00000608160075b4 */ /* 0x0001e40008011000 */
[----:B0-----:R-:W-:Y:S05]  /*6cd0*/  @P3 BRA `(.L_x_171) ;  /* 0xfffffffc00483947 */ /* 0x001fea000383ffff */
.L_x_167:
[----:B------:R-:W-:Y:S05]  /*6ce0*/  BSYNC B1 ;  /* 0x0000000000017941 */ /* 0x000fea0003800000 */
.L_x_166:
[----:B------:R-:W2:Y:S01]  /*6cf0*/  LDL.64 R10, [R1] ;  /* 0x00000000010a7983 */ /* 0x000ea20000100a00 */
[----:B------:R-:W-:Y:S01]  /*6d00*/  LOP3.LUT P4, RZ, R8, 0xff, RZ, 0xc0, !PT ;  /* 0x000000ff08ff7812 */ /* 0x000fe2000788c0ff */
[----:B------:R-:W-:Y:S01]  /*6d10*/  VIADD R4, R7, UR40 ;  /* 0x0000002807047c36 */ /* 0x000fe20008000000 */
[----:B------:R-:W-:Y:S01]  /*6d20*/  ULDC.64 UR4, c[0x0][0x650] ;  /* 0x0001940000047ab9 */ /* 0x000fe20000000a00 */
[----:B------:R-:W-:Y:S01]  /*6d30*/  IMAD.U32 R7, RZ, RZ, UR40 ;  /* 0x00000028ff077e24 */ /* 0x000fe2000f8e00ff */
[----:B------:R-:W-:Y:S01]  /*6d40*/  UISETP.GE.U32.AND UP0, UPT, UR40, 0x12, UPT ;  /* 0x000000122800788c */ /* 0x000fe2000bf06070 */
[----:B------:R-:W-:Y:S01]  /*6d50*/  BSSY B1, `(.L_x_172) ;  /* 0x000006f000017945 */ /* 0x000fe20003800000 */
[----:B------:R-:W-:Y:S01]  /*6d60*/  ISETP.GT.U32.AND P1, PT, R4, 0x11, PT ;  /* 0x000000110400780c */ /* 0x000fe20003f24070 */
[----:B------:R-:W-:Y:S01]  /*6d70*/  IMAD.MOV.U32 R19, RZ, RZ, -0x1 ;  /* 0xffffffffff137424 */ /* 0x000fe200078e00ff */
[----:B------:R-:W-:Y:S01]  /*6d80*/  PRMT R8, RZ, 0x7610, R8 ;  /* 0x00007610ff087816 */ /* 0x000fe20000000008 */
[----:B------:R-:W-:Y:S01]  /*6d90*/  IMAD.MOV.U32 R22, RZ, RZ, -0x1 ;  /* 0xffffffffff167424 */ /* 0x000fe200078e00ff */
[----:B------:R-:W-:-:S02]  /*6da0*/  ISETP.LT.U32.AND P1, PT, R7, 0x12, P1 ;  /* 0x000000120700780c */ /* 0x000fc40000f21070 */
[----:B------:R-:W-:Y:S01]  /*6db0*/  PLOP3.LUT P3, PT, PT, PT, UP0, 0x80, 0x0 ;  /* 0x000000000000781c */ /* 0x000fe20003f6f008 */
[----:B------:R-:W0:Y:S01]  /*6dc0*/  @P4 S2R R3, SR_CgaCtaId ;  /* 0x0000000000034919 */ /* 0x000e220000008800 */
[----:B------:R-:W-:-:S04]  /*6dd0*/  @P4 MOV R2, 0x400 ;  /* 0x0000040000024802 */ /* 0x000fc80000000f00 */
[----:B0-----:R-:W-:Y:S01]  /*6de0*/  @P4 LEA R5, R3, R2, 0x18 ;  /* 0x0000000203054211 */ /* 0x001fe200078ec0ff */
[----:B------:R-:W-:-:S03]  /*6df0*/  IMAD.WIDE.U32 R2, R4, 0x38e38e39, RZ ;  /* 0x38e38e3904027825 */ /* 0x000fc600078e00ff */
[----:B------:R0:W-:Y:S01]  /*6e00*/  @P4 SYNCS.ARRIVE.TRANS64.A1T0 RZ, [R5+URZ+0x158], RZ ;  /* 0x000158ff05ff49a7 */ /* 0x0001e2000810003f */
[----:B------:R-:W-:Y:S01]  /*6e10*/  IMAD.MOV.U32 R2, RZ, RZ, -0x1 ;  /* 0xffffffffff027424 */ /* 0x000fe200078e00ff */
[----:B0-----:R-:W-:Y:S02]  /*6e20*/  SHF.R.U32.HI R5, RZ, 0x2, R3 ;  /* 0x00000002ff057819 */ /* 0x001fe40000011603 */
[----:B------:R-:W-:-:S03]  /*6e30*/  SEL R3, RZ, 0x1, !P1 ;  /* 0x00000001ff037807 */ /* 0x000fc60004800000 */
[----:B------:R-:W-:Y:S01]  /*6e40*/  IMAD R7, R5, -0x12, R4 ;  /* 0xffffffee05077824 */ /* 0x000fe200078e0204 */
[----:B------:R-:W-:Y:S02]  /*6e50*/  LOP3.LUT R0, R0, R3, RZ, 0x3c, !PT ;  /* 0x0000000300007212 */ /* 0x000fe400078e3cff */
[----:B------:R-:W-:Y:S02]  /*6e60*/  PRMT R3, RZ, 0x7610, R3 ;  /* 0x00007610ff037816 */ /* 0x000fe40000000003 */
[----:B------:R-:W-:Y:S02]  /*6e70*/  @P3 LOP3.LUT R0, R0, 0x1, R5, 0x78, !PT ;  /* 0x0000000100003812 */ /* 0x000fe400078e7805 */
[----:B--2---:R-:W-:-:S04]  /*6e80*/  IADD3 R18, P4, R18, R10, RZ ;  /* 0x0000000a12127210 */ /* 0x004fc80007f9e0ff */
[----:B------:R-:W-:Y:S01]  /*6e90*/  ISETP.GE.U32.AND P1, PT, R18, UR4, PT ;  /* 0x0000000412007c0c */ /* 0x000fe2000bf26070 */
[----:B------:R-:W-:-:S05]  /*6ea0*/  IMAD.X R17, R17, 0x1, R23, P4 ;  /* 0x0000000111117824 */ /* 0x000fca00020e0617 */
[----:B------:R-:W-:-:S13]  /*6eb0*/  ISETP.GE.U32.AND.EX P1, PT, R17, UR5, PT, P1 ;  /* 0x0000000511007c0c */ /* 0x000fda000bf26110 */
[----:B------:R-:W-:Y:S05]  /*6ec0*/  @P1 BRA `(.L_x_173) ;  /* 0x00000004005c1947 */ /* 0x000fea0003800000 */
[----:B------:R-:W0:Y:S01]  /*6ed0*/  S2R R11, SR_CTAID.X ;  /* 0x00000000000b7919 */ /* 0x000e220000002500 */
[----:B------:R-:W-:Y:S01]  /*6ee0*/  ULDC.64 UR4, c[0x0][0x628] ;  /* 0x00018a0000047ab9 */ /* 0x000fe20000000a00 */
[----:B------:R-:W1:Y:S01]  /*6ef0*/  LDC R12, c[0x0][0x144] ;  /* 0x00005100ff0c7b82 */ /* 0x000e620000000800 */
[----:B------:R-:W-:Y:S01]  /*6f00*/  ISETP.NE.U32.AND P1, PT, RZ, UR4, PT ;  /* 0x00000004ff007c0c */ /* 0x000fe2000bf25070 */
[----:B------:R-:W2:Y:S01]  /*6f10*/  S2R R9, SR_CTAID.Y ;  /* 0x0000000000097919 */ /* 0x000ea20000002600 */
[----:B------:R-:W-:Y:S01]  /*6f20*/  ULDC UR6, c[0x0][0x150] ;  /* 0x0000540000067ab9 */ /* 0x000fe20000000800 */
[----:B------:R-:W-:Y:S01]  /*6f30*/  ULDC UR7, c[0x0][0x630] ;  /* 0x00018c0000077ab9 */ /* 0x000fe20000000800 */
[----:B------:R-:W-:Y:S01]  /*6f40*/  ISETP.NE.AND.EX P1, PT, RZ, UR5, PT, P1 ;  /* 0x00000005ff007c0c */ /* 0x000fe2000bf25310 */
[----:B------:R-:W-:Y:S01]  /*6f50*/  IMAD.MOV.U32 R2, RZ, RZ, R18 ;  /* 0x000000ffff027224 */ /* 0x000fe200078e0012 */
[----:B0-----:R-:W-:-:S05]  /*6f60*/  I2FP.F32.U32 R3, R11 ;  /* 0x0000000b00037245 */ /* 0x001fca0000201000 */
[----:B------:R-:W-:Y:S01]  /*6f70*/  FMUL R14, R3, UR6 ;  /* 0x00000006030e7c20 */ /* 0x000fe20008400000 */
[----:B------:R-:W-:-:S05]  /*6f80*/  IMAD.MOV.U32 R3, RZ, RZ, R17 ;  /* 0x000000ffff037224 */ /* 0x000fca00078e0011 */
[----:B--2---:R-:W-:Y:S05]  /*6f90*/  @!P1 BRA `(.L_x_174) ;  /* 0x0000000000289947 */ /* 0x004fea0003800000 */
[----:B------:R-:W-:Y:S02]  /*6fa0*/  ULDC UR6, c[0x0][0x634] ;  /* 0x00018d0000067ab9 */ /* 0x000fe40000000800 */
[----:B------:R-:W-:-:S05]  /*6fb0*/  IADD3 R3, P1, R18, UR6, RZ ;  /* 0x0000000612037c10 */ /* 0x000fca000ff3e0ff */
[----:B------:R-:W-:-:S04]  /*6fc0*/  IMAD.X R13, RZ, RZ, R17, P1 ;  /* 0x000000ffff0d7224 */ /* 0x000fc800008e0611 */
[----:B------:R-:W-:-:S04]  /*6fd0*/  IMAD.WIDE.U32 R4, R13, UR4, RZ ;  /* 0x000000040d047c25 */ /* 0x000fc8000f8e00ff */
[----:B------:R-:W-:-:S04]  /*6fe0*/  IMAD.WIDE.U32 R4, P1, R3, UR5, R4 ;  /* 0x0000000503047c25 */ /* 0x000fc8000f820004 */
[----:B------:R-:W-:-:S04]  /*6ff0*/  IMAD.WIDE.U32 R2, R3, UR4, RZ ;  /* 0x0000000403027c25 */ /* 0x000fc8000f8e00ff */
[----:B------:R-:W-:Y:S01]  /*7000*/  IMAD.MOV.U32 R2, RZ, RZ, R5 ;  /* 0x000000ffff027224 */ /* 0x000fe200078e0005 */
[----:B------:R-:W-:Y:S01]  /*7010*/  IADD3 RZ, P3, R3, R4, RZ ;  /* 0x0000000403ff7210 */ /* 0x000fe20007f7e0ff */
[----:B------:R-:W-:-:S04]  /*7020*/  IMAD.X R3, RZ, RZ, RZ, P1 ;  /* 0x000000ffff037224 */ /* 0x000fc800008e06ff */
[----:B------:R-:W-:-:S08]  /*7030*/  IMAD.WIDE.U32.X R2, R13, UR5, R2, P3 ;  /* 0x000000050d027c25 */ /* 0x000fd000098e0402 */
.L_x_174:
[--C-:B------:R-:W-:Y:S01]  /*7040*/  SHF.R.U64 R10, R2, UR7, R3.reuse ;  /* 0x00000007020a7c19 */ /* 0x100fe20008001203 */
[----:B------:R-:W0:Y:S01]  /*7050*/  F2I.U32.TRUNC.NTZ R14, R14 ;  /* 0x0000000e000e7305 */ /* 0x000e22000020f000 */
[----:B------:R-:W-:Y:S01]  /*7060*/  SHF.R.U32.HI R2, RZ, UR7, R3 ;  /* 0x00000007ff027c19 */ /* 0x000fe20008011603 */
[----:B------:R-:W-:Y:S01]  /*7070*/  ULDC.64 UR4, c[0x0][0x620] ;  /* 0x0001880000047ab9 */ /* 0x000fe20000000a00 */
[----:B------:R-:W-:Y:S01]  /*7080*/  IADD3 R5, P1, RZ, -R10, RZ ;  /* 0x8000000aff057210 */ /* 0x000fe20007f3e0ff */
[----:B------:R-:W-:Y:S01]  /*7090*/  IMAD.MOV.U32 R3, RZ, RZ, R17 ;  /* 0x000000ffff037224 */ /* 0x000fe200078e0011 */
[----:B------:R-:W-:-:S03]  /*70a0*/  ULDC.64 UR6, c[0x0][0x640] ;  /* 0x0001900000067ab9 */ /* 0x000fc60000000a00 */
[----:B------:R-:W-:Y:S01]  /*70b0*/  IMAD.X R2, RZ, RZ, ~R2, P1 ;  /* 0x000000ffff027224 */ /* 0x000fe200008e0e02 */
[----:B------:R-:W-:-:S03]  /*70c0*/  ISETP.NE.U32.AND P1, PT, RZ, UR6, PT ;  /* 0x00000006ff007c0c */ /* 0x000fc6000bf25070 */
[----:B------:R-:W-:Y:S01]  /*70d0*/  IMAD R4, R2, UR4, RZ ;  /* 0x0000000402047c24 */ /* 0x000fe2000f8e02ff */
[----:B------:R-:W-:Y:S01]  /*70e0*/  ISETP.NE.AND.EX P1, PT, RZ, UR7, PT, P1 ;  /* 0x00000007ff007c0c */ /* 0x000fe2000bf25310 */
[----:B------:R-:W-:-:S04]  /*70f0*/  IMAD.MOV.U32 R2, RZ, RZ, R18 ;  /* 0x000000ffff027224 */ /* 0x000fc800078e0012 */
[----:B------:R-:W-:Y:S01]  /*7100*/  IMAD.WIDE.U32 R2, R5, UR4, R2 ;  /* 0x0000000405027c25 */ /* 0x000fe2000f8e0002 */
[----:B------:R-:W-:-:S03]  /*7110*/  ULDC UR4, c[0x0][0x618] ;  /* 0x0001860000047ab9 */ /* 0x000fc60000000800 */
[----:B------:R-:W-:Y:S01]  /*7120*/  IMAD R5, R5, UR5, R4 ;  /* 0x0000000505057c24 */ /* 0x000fe2000f8e0204 */
[----:B------:R-:W-:Y:S01]  /*7130*/  ULDC UR5, c[0x0][0x154] ;  /* 0x0000550000057ab9 */ /* 0x000fe20000000800 */
[----:B0-----:R-:W-:Y:S02]  /*7140*/  IMAD.MOV R4, RZ, RZ, -R14 ;  /* 0x000000ffff047224 */ /* 0x001fe400078e0a0e */
[----:B------:R-:W0:Y:S01]  /*7150*/  LDC R14, c[0x0][0x148] ;  /* 0x00005200ff0e7b82 */ /* 0x000e220000000800 */
[----:B------:R-:W-:Y:S02]  /*7160*/  IMAD.IADD R3, R3, 0x1, R5 ;  /* 0x0000000103037824 */ /* 0x000fe400078e0205 */
[----:B-1----:R-:W-:Y:S01]  /*7170*/  IMAD R11, R12, R4, R11 ;  /* 0x000000040c0b7224 */ /* 0x002fe200078e020b */
[----:B------:R-:W-:Y:S02]  /*7180*/  I2FP.F32.U32 R4, R9 ;  /* 0x0000000900047245 */ /* 0x000fe40000201000 */
[----:B------:R-:W-:-:S02]  /*7190*/  SHF.R.U64 R12, R2, UR4, R3 ;  /* 0x00000004020c7c19 */ /* 0x000fc40008001203 */
[----:B------:R-:W-:Y:S01]  /*71a0*/  SHF.R.U32.HI R3, RZ, UR4, R3 ;  /* 0x00000004ff037c19 */ /* 0x000fe20008011603 */
[----:B------:R-:W-:Y:S01]  /*71b0*/  FMUL R4, R4, UR5 ;  /* 0x0000000504047c20 */ /* 0x000fe20008400000 */
[----:B------:R-:W-:Y:S02]  /*71c0*/  ULDC UR4, c[0x0][0x608] ;  /* 0x0001820000047ab9 */ /* 0x000fe40000000800 */
[--C-:B------:R-:W-:Y:S01]  /*71d0*/  SHF.R.U64 R15, R12, UR4, R3.reuse ;  /* 0x000000040c0f7c19 */ /* 0x100fe20008001203 */
[----:B------:R1:W2:Y:S01]  /*71e0*/  F2I.U32.TRUNC.NTZ R20, R4 ;  /* 0x0000000400147305 */ /* 0x0002a2000020f000 */
[----:B------:R-:W-:Y:S01]  /*71f0*/  SHF.R.U32.HI R2, RZ, UR4, R3 ;  /* 0x00000004ff027c19 */ /* 0x000fe20008011603 */
[----:B------:R-:W-:-:S03]  /*7200*/  ULDC UR4, c[0x0][0x658] ;  /* 0x0001960000047ab9 */ /* 0x000fc60000000800 */
[--C-:B------:R-:W-:Y:S02]  /*7210*/  SHF.R.U64 R13, R15, UR4, R2.reuse ;  /* 0x000000040f0d7c19 */ /* 0x100fe40008001202 */
[----:B------:R-:W-:-:S03]  /*7220*/  SHF.R.U32.HI R19, RZ, UR4, R2 ;  /* 0x00000004ff137c19 */ /* 0x000fc60008011602 */
[----:B------:R-:W-:Y:S02]  /*7230*/  IMAD.MOV.U32 R2, RZ, RZ, R13 ;  /* 0x000000ffff027224 */ /* 0x000fe400078e000d */
[----:B------:R-:W-:Y:S01]  /*7240*/  IMAD.MOV.U32 R3, RZ, RZ, R19 ;  /* 0x000000ffff037224 */ /* 0x000fe200078e0013 */
[----:B-1----:R-:W-:Y:S06]  /*7250*/  @!P1 BRA `(.L_x_175) ;  /* 0x0000000000289947 */ /* 0x002fec0003800000 */
        /* <DEDUP_REMOVED lines=10> */
.L_x_175:
[----:B------:R-:W1:Y:S01]  /*7300*/  LDC R4, c[0x0][0x65c] ;  /* 0x00019700ff047b82 */ /* 0x000e620000000800 */
[----:B------:R-:W-:Y:S01]  /*7310*/  ULDC UR4, c[0x0][0x648] ;  /* 0x0001920000047ab9 */ /* 0x000fe20000000800 */
[----:B------:R-:W-:Y:S01]  /*7320*/  LOP3.LUT R15, R15, UR16, RZ, 0xc0, !PT ;  /* 0x000000100f0f7c12 */ /* 0x000fe2000f8ec0ff */
[----:B--2---:R-:W-:Y:S01]  /*7330*/  IMAD.MOV R20, RZ, RZ, -R20 ;  /* 0x000000ffff147224 */ /* 0x004fe200078e0a14 */
[----:B------:R-:W-:Y:S01]  /*7340*/  SHF.R.U64 R2, R2, UR4, R3 ;  /* 0x0000000402027c19 */ /* 0x000fe20008001203 */
[----:B------:R-:W-:Y:S01]  /*7350*/  ULDC UR4, c[0x0][0x638] ;  /* 0x00018e0000047ab9 */ /* 0x000fe20000000800 */
[----:B------:R-:W-:Y:S01]  /*7360*/  LOP3.LUT R12, R12, UR15, RZ, 0xc0, !PT ;  /* 0x0000000f0c0c7c12 */ /* 0x000fe2000f8ec0ff */
[----:B------:R-:W-:Y:S01]  /*7370*/  ULDC UR5, c[0x0][0x610] ;  /* 0x0001840000057ab9 */ /* 0x000fe20000000800 */
[----:B------:R-:W-:Y:S01]  /*7380*/  IMAD.MOV.U32 R3, RZ, RZ, 0x1 ;  /* 0x00000001ff037424 */ /* 0x000fe200078e00ff */
[----:B-1----:R-:W-:Y:S01]  /*7390*/  ISETP.NE.AND P1, PT, R4, 0x1, PT ;  /* 0x000000010400780c */ /* 0x002fe20003f25270 */
[----:B------:R-:W-:-:S02]  /*73a0*/  IMAD.MOV R4, RZ, RZ, -R2 ;  /* 0x000000ffff047224 */ /* 0x000fc400078e0a02 */
[----:B------:R-:W-:Y:S02]  /*73b0*/  IMAD R2, R2, UR17, R15 ;  /* 0x0000001102027c24 */ /* 0x000fe4000f8e020f */
[----:B------:R-:W-:Y:S01]  /*73c0*/  IMAD R13, R4, UR4, R13 ;  /* 0x00000004040d7c24 */ /* 0x000fe2000f8e020d */
[----:B------:R-:W-:-:S07]  /*73d0*/  ULDC UR4, c[0x0][0x600] ;  /* 0x0001800000047ab9 */ /* 0x000fce0000000800 */
[----:B0-----:R-:W-:-:S04]  /*73e0*/  @P1 IMAD R11, R14, R20, R9 ;  /* 0x000000140e0b1224 */ /* 0x001fc800078e0209 */
[----:B------:R-:W-:Y:S02]  /*73f0*/  IMAD R11, R2, UR5, R11 ;  /* 0x00000005020b7c24 */ /* 0x000fe4000f8e020b */
[----:B------:R-:W-:-:S05]  /*7400*/  IMAD R2, R13, UR4, R12 ;  /* 0x000000040d027c24 */ /* 0x000fca000f8e020c */
[----:B------:R-:W-:Y:S02]  /*7410*/  SEL R22, R2, R11, !P1 ;  /* 0x0000000b02167207 */ /* 0x000fe40004800000 */
[----:B------:R-:W-:Y:S01]  /*7420*/  SEL R19, R11, R2, !P1 ;  /* 0x000000020b137207 */ /* 0x000fe20004800000 */
[----:B------:R-:W-:-:S07]  /*7430*/  IMAD.MOV.U32 R2, RZ, RZ, R10 ;  /* 0x000000ffff027224 */ /* 0x000fce00078e000a */
.L_x_173:
[----:B------:R-:W-:Y:S05]  /*7440*/  BSYNC B1 ;  /* 0x0000000000017941 */ /* 0x000fea0003800000 */
.L_x_172:
[----:B------:R-:W-:-:S13]  /*7450*/  LOP3.LUT P1, RZ, R3, 0xff, RZ, 0xc0, !PT ;  /* 0x000000ff03ff7812 */ /* 0x000fda000782c0ff */
[----:B------:R-:W-:Y:S05]  /*7460*/  @P1 BRA `(.L_x_176) ;  /* 0xfffffff400301947 */ /* 0x000fea000383ffff */
[----:B------:R-:W-:Y:S05]  /*7470*/  BSYNC B0 ;  /* 0x0000000000007941 */ /* 0x000fea0003800000 */
.L_x_164:
[----:B------:R-:W-:-:S03]  /*7480*/  UMOV UR4, 0xffffffff ;  /* 0xffffffff00047882 */ /* 0x000fc60000000000 */
[----:B------:R-:W-:Y:S05]  /*7490*/  BRA.DIV UR4, `(.L_x_177) ;  /* 0x0000000e04387947 */ /* 0x000fea000b800000 */
[----:B------:R-:W-:-:S13]  /*74a0*/  ELECT P6, URZ, PT ;  /* 0x00000000003f782f */ /* 0x000fda00038c0000 */
.L_x_207:
[----:B------:R-:W-:Y:S04]  /*74b0*/  BSSY B0, `(.L_x_178) ;  /* 0x00000a9000007945 */ /* 0x000fe80003800000 */
[----:B------:R-:W-:Y:S05]  /*74c0*/  @!P6 BRA `(.L_x_179) ;  /* 0x00000008009ce947 */ /* 0x000fea0003800000 */
[----:B------:R-:W-:-:S04]  /*74d0*/  LOP3.LUT R16, R16, 0x2, RZ, 0xfc, !PT ;  /* 0x0000000210107812 */ /* 0x000fc800078efcff */
[----:B------:R-:W-:-:S13]  /*74e0*/  ISETP.NE.AND P0, PT, R16, 0x3, PT ;  /* 0x000000031000780c */ /* 0x000fda0003f05270 */
[----:B------:R-:W-:Y:S05]  /*74f0*/  @!P0 BRA `(.L_x_180) ;  /* 0x0000000000048947 */ /* 0x000fea0003800000 */
[----:B------:R-:W-:Y:S01]  /*7500*/  BPT.TRAP 0x1 ;  /* 0x000000040000795c */ /* 0x000fe20000300000 */
.L_x_180:
[----:B------:R-:W0:Y:S01]  /*7510*/  S2R R3, SR_CgaCtaId ;  /* 0x0000000000037919 */ /* 0x000e220000008800 */
[----:B------:R-:W-:Y:S02]  /*7520*/  MOV R2, 0x400 ;  /* 0x0000040000027802 */ /* 0x000fe40000000f00 */
[----:B------:R-:W-:Y:S02]  /*7530*/  SHF.L.U32 R4, R0, 0x1f, RZ ;  /* 0x0000001f00047819 */ /* 0x000fe400000006ff */
[----:B0-----:R-:W-:-:S05]  /*7540*/  LEA R2, R3, R2, 0x18 ;  /* 0x0000000203027211 */ /* 0x001fca00078ec0ff */
[----:B------:R-:W-:-:S04]  /*7550*/  VIADD R2, R2, 0x90 ;  /* 0x0000009002027836 */ /* 0x000fc80000000000 */
[C---:B------:R-:W-:Y:S02]  /*7560*/  IMAD R9, R7.reuse, 0x8, R2 ;  /* 0x0000000807097824 */ /* 0x040fe400078e0202 */
[----:B------:R-:W-:Y:S02]  /*7570*/  VIADD R7, R7, 0x1 ;  /* 0x0000000107077836 */ /* 0x000fe40000000000 */
[----:B------:R-:W0:Y:S03]  /*7580*/  SYNCS.PHASECHK.TRANS64.TRYWAIT P0, [R9+URZ], R4 ;  /* 0x00000004090075a7 */ /* 0x000e26000800017f */
[----:B------:R-:W-:-:S04]  /*7590*/  ISETP.NE.AND P1, PT, R7, 0x12, PT ;  /* 0x000000120700780c */ /* 0x000fc80003f25270 */
[----:B------:R-:W-:Y:S02]  /*75a0*/  SEL R3, RZ, 0x1, P1 ;  /* 0x00000001ff037807 */ /* 0x000fe40000800000 */
[----:B------:R-:W-:Y:S02]  /*75b0*/  SEL R7, R7, RZ, P1 ;  /* 0x000000ff07077207 */ /* 0x000fe40000800000 */
[----:B------:R-:W-:-:S03]  /*75c0*/  LOP3.LUT R6, R0, R3, RZ, 0x3c, !PT ;  /* 0x0000000300067212 */ /* 0x000fc600078e3cff */
[----:B------:R-:W-:Y:S01]  /*75d0*/  IMAD R8, R7, 0x8, R2 ;  /* 0x0000000807087824 */ /* 0x000fe200078e0202 */
[----:B------:R-:W-:Y:S01]  /*75e0*/  SHF.L.U32 R5, R6, 0x1f, RZ ;  /* 0x0000001f06057819 */ /* 0x000fe200000006ff */
[----:B0-----:R-:W-:Y:S06]  /*75f0*/  @!P0 BRA `(.L_x_181) ;  /* 0x0000000c00008947 */ /* 0x001fec0003800000 */
.L_x_208:
[----:B------:R-:W1:Y:S01]  /*7600*/  SYNCS.PHASECHK.TRANS64.TRYWAIT P0, [R8+URZ], R5 ;  /* 0x00000005080075a7 */ /* 0x000e62000800017f */
[----:B------:R-:W-:-:S05]  /*7610*/  VIADD R0, R7, 0x1 ;  /* 0x0000000107007836 */ /* 0x000fca0000000000 */
[----:B------:R-:W-:-:S04]  /*7620*/  ISETP.NE.AND P1, PT, R0, 0x12, PT ;  /* 0x000000120000780c */ /* 0x000fc80003f25270 */
[----:B------:R-:W-:Y:S02]  /*7630*/  SEL R3, RZ, 0x1, P1 ;  /* 0x00000001ff037807 */ /* 0x000fe40000800000 */
[----:B------:R-:W-:Y:S02]  /*7640*/  SEL R7, R0, RZ, P1 ;  /* 0x000000ff00077207 */ /* 0x000fe40000800000 */
[----:B------:R-:W-:-:S03]  /*7650*/  LOP3.LUT R6, R6, R3, RZ, 0x3c, !PT ;  /* 0x0000000306067212 */ /* 0x000fc600078e3cff */
[----:B0-----:R-:W-:Y:S01]  /*7660*/  IMAD R9, R7, 0x8, R2 ;  /* 0x0000000807097824 */ /* 0x001fe200078e0202 */
[----:B------:R-:W-:Y:S01]  /*7670*/  SHF.L.U32 R4, R6, 0x1f, RZ ;  /* 0x0000001f06047819 */ /* 0x000fe200000006ff */
[----:B-1----:R-:W-:Y:S06]  /*7680*/  @!P0 BRA `(.L_x_182) ;  /* 0x0000000800f08947 */ /* 0x002fec0003800000 */
.L_x_209:
        /* <DEDUP_REMOVED lines=9> */
.L_x_210:
        /* <DEDUP_REMOVED lines=9> */
.L_x_211:
        /* <DEDUP_REMOVED lines=9> */
.L_x_212:
        /* <DEDUP_REMOVED lines=9> */
.L_x_213:
        /* <DEDUP_REMOVED lines=9> */
.L_x_214:
        /* <DEDUP_REMOVED lines=9> */
.L_x_215:
        /* <DEDUP_REMOVED lines=9> */
.L_x_216:
        /* <DEDUP_REMOVED lines=9> */
.L_x_217:
        /* <DEDUP_REMOVED lines=9> */
.L_x_218:
        /* <DEDUP_REMOVED lines=9> */
.L_x_219:
        /* <DEDUP_REMOVED lines=9> */
.L_x_220:
        /* <DEDUP_REMOVED lines=9> */
.L_x_221:
        /* <DEDUP_REMOVED lines=9> */
.L_x_222:
[----:B------:R-:W1:Y:S01]  /*7de0*/  SYNCS.PHASECHK.TRANS64.TRYWAIT P0, [R8+URZ], R5 ;  /* 0x00000005080075a7 */ /* 0x000e62000800017f */
[----:B------:R-:W-:-:S05]  /*7df0*/  VIADD R0, R7, 0x1 ;  /* 0x0000000107007836 */ /* 0x000fca0000000000 */
[----:B------:R-:W-:-:S04]  /*7e00*/  ISETP.NE.AND P1, PT, R0, 0x12, PT ;  /* 0x000000120000780c */ /* 0x000fc80003f25270 */
[----:B------:R-:W-:Y:S02]  /*7e10*/  SEL R3, RZ, 0x1, P1 ;  /* 0x00000001ff037807 */ /* 0x000fe40000800000 */
[----:B------:R-:W-:Y:S02]  /*7e20*/  SEL R7, R0, RZ, P1 ;  /* 0x000000ff00077207 */ /* 0x000fe40000800000 */
[----:B0-----:R-:W-:-:S03]  /*7e30*/  LOP3.LUT R9, R6, R3, RZ, 0x3c, !PT ;  /* 0x0000000306097212 */ /* 0x001fc600078e3cff */
[----:B------:R-:W-:Y:S01]  /*7e40*/  IMAD R11, R7, 0x8, R2 ;  /* 0x00000008070b7824 */ /* 0x000fe200078e0202 */
[----:B------:R-:W-:Y:S01]  /*7e50*/  SHF.L.U32 R6, R9, 0x1f, RZ ;  /* 0x0000001f09067819 */ /* 0x000fe200000006ff */
[----:B-1----:R-:W-:Y:S06]  /*7e60*/  @!P0 BRA `(.L_x_196) ;  /* 0x0000000800108947 */ /* 0x002fec0003800000 */
.L_x_223:
[----:B------:R-:W1:Y:S01]  /*7e70*/  SYNCS.PHASECHK.TRANS64.TRYWAIT P0, [R11+URZ], R6 ;  /* 0x000000060b0075a7 */ /* 0x000e62000800017f */
[----:B------:R-:W-:-:S05]  /*7e80*/  VIADD R0, R7, 0x1 ;  /* 0x0000000107007836 */ /* 0x000fca0000000000 */
[----:B------:R-:W-:-:S04]  /*7e90*/  ISETP.NE.AND P1, PT, R0, 0x12, PT ;  /* 0x000000120000780c */ /* 0x000fc80003f25270 */
[----:B------:R-:W-:Y:S02]  /*7ea0*/  SEL R4, RZ, 0x1, P1 ;  /* 0x00000001ff047807 */ /* 0x000fe40000800000 */
[----:B------:R-:W-:Y:S02]  /*7eb0*/  SEL R3, R0, RZ, P1 ;  /* 0x000000ff00037207 */ /* 0x000fe40000800000 */
[----:B------:R-:W-:Y:S01]  /*7ec0*/  LOP3.LUT R0, R9, R4, RZ, 0x3c, !PT ;  /* 0x0000000409007212 */ /* 0x000fe200078e3cff */
[----:B-1----:R-:W-:Y:S06]  /*7ed0*/  @!P0 BRA `(.L_x_197) ;  /* 0x0000000800088947 */ /* 0x002fec0003800000 */
.L_x_224:
[----:B------:R-:W-:Y:S01]  /*7ee0*/  IMAD R3, R3, 0x8, R2 ;  /* 0x0000000803037824 */ /* 0x000fe200078e0202 */
[----:B------:R-:W-:-:S07]  /*7ef0*/  SHF.L.U32 R0, R0, 0x1f, RZ ;  /* 0x0000001f00007819 */ /* 0x000fce00000006ff */
.L_x_198:
[----:B--2---:R2:W3:Y:S02]  /*7f00*/  SYNCS.PHASECHK.TRANS64.TRYWAIT P0, [R3+URZ], R0 ;  /* 0x00000000030075a7 */ /* 0x0044e4000800017f */
[----:B---3--:R-:W-:Y:S05]  /*7f10*/  @!P0 NANOSLEEP.SYNCS 0x989680 ;  /* 0x009896800000895d */ /* 0x008fea0003900000 */
[----:B------:R-:W3:Y:S02]  /*7f20*/  @!P0 SYNCS.PHASECHK.TRANS64 P0, [R3+URZ], R0 ;  /* 0x00000000030085a7 */ /* 0x000ee4000800007f */
[----:B---3--:R-:W-:Y:S05]  /*7f30*/  @!P0 BRA `(.L_x_198) ;  /* 0xfffffffc00f08947 */ /* 0x008fea000383ffff */
.L_x_179:
[----:B------:R-:W-:Y:S05]  /*7f40*/  BSYNC B0 ;  /* 0x0000000000007941 */ /* 0x000fea0003800000 */
.L_x_178:
[----:B------:R-:W-:Y:S05]  /*7f50*/  EXIT ;  /* 0x000000000000794d */ /* 0x000fea0003800000 */
.L_x_16:
[----:B-1----:R1:W2:Y:S02]  /*7f60*/  SYNCS.PHASECHK.TRANS64.TRYWAIT P0, [R95+URZ], R0 ;  /* 0x000000005f0075a7 */ /* 0x0022a4000800017f */
[----:B--2---:R-:W-:Y:S05]  /*7f70*/  @!P0 NANOSLEEP.SYNCS 0x989680 ;  /* 0x009896800000895d */ /* 0x004fea0003900000 */
[----:B------:R-:W2:Y:S02]  /*7f80*/  @!P0 SYNCS.PHASECHK.TRANS64 P0, [R95+URZ], R0 ;  /* 0x000000005f0085a7 */ /* 0x000ea4000800007f */
[----:B--2---:R-:W-:Y:S05]  /*7f90*/  @!P0 BRA `(.L_x_16) ;  /* 0xfffffffc00f08947 */ /* 0x004fea000383ffff */
[----:B------:R-:W-:Y:S05]  /*7fa0*/  BRA `(.L_x_199) ;  /* 0xffffff9400d07947 */ /* 0x000fea000383ffff */
.L_x_21:
[----:B--2---:R2:W3:Y:S02]  /*7fb0*/  SYNCS.PHASECHK.TRANS64.TRYWAIT P1, [R3+URZ], R0 ;  /* 0x00000000030075a7 */ /* 0x0044e4000802017f */
[----:B---3--:R-:W-:Y:S05]  /*7fc0*/  @!P1 NANOSLEEP.SYNCS 0x989680 ;  /* 0x009896800000995d */ /* 0x008fea0003900000 */
[----:B------:R-:W3:Y:S02]  /*7fd0*/  @!P1 SYNCS.PHASECHK.TRANS64 P1, [R3+URZ], R0 ;  /* 0x00000000030095a7 */ /* 0x000ee4000802007f */
[----:B---3--:R-:W-:Y:S05]  /*7fe0*/  @!P1 BRA `(.L_x_21) ;  /* 0xfffffffc00f09947 */ /* 0x008fea000383ffff */
[----:B------:R-:W-:Y:S05]  /*7ff0*/  BRA `(.L_x_20) ;  /* 0xffffff9800347947 */ /* 0x000fea000383ffff */
.L_x_26:
[----:B--2---:R-:W-:-:S04]  /*8000*/  IMAD.U32 R4, RZ, RZ, UR4 ;  /* 0x00000004ff047e24 */ /* 0x004fc8000f8e00ff */
[----:B------:R2:W3:Y:S03]  /*8010*/  SYNCS.PHASECHK.TRANS64.TRYWAIT P1, [R4+URZ], R3 ;  /* 0x00000003040075a7 */ /* 0x0004e6000802017f */
[----:B---3--:R-:W-:Y:S05]  /*8020*/  @!P1 NANOSLEEP.SYNCS 0x989680 ;  /* 0x009896800000995d */ /* 0x008fea0003900000 */
[----:B------:R-:W3:Y:S02]  /*8030*/  @!P1 SYNCS.PHASECHK.TRANS64 P1, [R4+URZ], R3 ;  /* 0x00000003040095a7 */ /* 0x000ee4000802007f */
[----:B---3--:R-:W-:Y:S05]  /*8040*/  @!P1 BRA `(.L_x_26) ;  /* 0xfffffffc00ec9947 */ /* 0x008fea000383ffff */
[----:B------:R-:W-:Y:S05]  /*8050*/  BRA `(.L_x_25) ;  /* 0xffffff9800ac7947 */ /* 0x000fea000383ffff */
.L_x_32:
[----:B---3--:R3:W4:Y:S02]  /*8060*/  SYNCS.PHASECHK.TRANS64.TRYWAIT P0, [R95+URZ+0x10], R0 ;  /* 0x000010005f0075a7 */ /* 0x008724000800017f */
[----:B----4-:R-:W-:Y:S05]  /*8070*/  @!P0 NANOSLEEP.SYNCS 0x989680 ;  /* 0x009896800000895d */ /* 0x010fea0003900000 */
[----:B------:R-:W4:Y:S02]  /*8080*/  @!P0 SYNCS.PHASECHK.TRANS64 P0, [R95+URZ+0x10], R0 ;  /* 0x000010005f0085a7 */ /* 0x000f24000800007f */
[----:B----4-:R-:W-:Y:S05]  /*8090*/  @!P0 BRA `(.L_x_32) ;  /* 0xfffffffc00f08947 */ /* 0x010fea000383ffff */
[----:B------:R-:W-:Y:S05]  /*80a0*/  BRA `(.L_x_200) ;  /* 0xffffff9c00a47947 */ /* 0x000fea000383ffff */
.L_x_165:
[----:B------:R-:W-:Y:S01]  /*80b0*/  BSSY B1, `(.L_x_201) ;  /* 0x0000006000017945 */ /* 0x000fe20003800000 */
[----:B------:R-:W-:-:S07]  /*80c0*/  IMAD.MOV.U32 R15, RZ, RZ, -0x1 ;  /* 0xffffffffff0f7424 */ /* 0x000fce00078e00ff */
[----:B-----5:R-:W-:Y:S05]  /*80d0*/  WARPSYNC.COLLECTIVE R15, `(.L_x_202) ;  /* 0x000000000f0c7348 */ /* 0x020fea0003c00000 */
[----:B------:R-:W-:Y:S02]  /*80e0*/  ELECT P6, UR62, PT ;  /* 0x00000000003e782f */ /* 0x000fe400038c0000 */
[----:B------:R-:W-:Y:S01]  /*80f0*/  MOV R14, UR62 ;  /* 0x0000003e000e7c02 */ /* 0x000fe20008000f00 */
[----:B-----5:R-:W-:Y:S10]  /*8100*/  ENDCOLLECTIVE ;  /* 0x000000000000791b */ /* 0x020ff40003800000 */
.L_x_202:
[----:B------:R-:W-:Y:S05]  /*8110*/  BSYNC B1 ;  /* 0x0000000000017941 */ /* 0x000fea0003800000 */
.L_x_201:
[----:B------:R-:W-:Y:S05]  /*8120*/  BRA `(.L_x_203) ;  /* 0xffffffe8000c7947 */ /* 0x000fea000383ffff */
.L_x_168:
[----:B0-----:R0:W1:Y:S02]  /*8130*/  SYNCS.PHASECHK.TRANS64.TRYWAIT P1, [R10+URZ+0x90], R5 ;  /* 0x000090050a0075a7 */ /* 0x001064000802017f */
[----:B-1----:R-:W-:Y:S05]  /*8140*/  @!P1 NANOSLEEP.SYNCS 0x989680 ;  /* 0x009896800000995d */ /* 0x002fea0003900000 */
[----:B------:R-:W1:Y:S02]  /*8150*/  @!P1 SYNCS.PHASECHK.TRANS64 P1, [R10+URZ+0x90], R5 ;  /* 0x000090050a0095a7 */ /* 0x000e64000802007f */
[----:B-1----:R-:W-:Y:S05]  /*8160*/  @!P1 BRA `(.L_x_168) ;  /* 0xfffffffc00f09947 */ /* 0x002fea000383ffff */
[----:B------:R-:W-:Y:S05]  /*8170*/  BRA `(.L_x_204) ;  /* 0xffffffe800407947 */ /* 0x000fea000383ffff */
.L_x_177:
[----:B------:R-:W-:Y:S01]  /*8180*/  BSSY B0, `(.L_x_205) ;  /* 0x0000006000007945 */ /* 0x000fe20003800000 */
[----:B------:R-:W-:-:S07]  /*8190*/  IMAD.MOV.U32 R15, RZ, RZ, -0x1 ;  /* 0xffffffffff0f7424 */ /* 0x000fce00078e00ff */
[----:B-----5:R-:W-:Y:S05]  /*81a0*/  WARPSYNC.COLLECTIVE R15, `(.L_x_206) ;  /* 0x000000000f0c7348 */ /* 0x020fea0003c00000 */
[----:B------:R-:W-:Y:S02]  /*81b0*/  ELECT P6, UR62, PT ;  /* 0x00000000003e782f */ /* 0x000fe400038c0000 */
[----:B------:R-:W-:Y:S01]  /*81c0*/  MOV R14, UR62 ;  /* 0x0000003e000e7c02 */ /* 0x000fe20008000f00 */
[----:B-----5:R-:W-:Y:S10]  /*81d0*/  ENDCOLLECTIVE ;  /* 0x000000000000791b */ /* 0x020ff40003800000 */
.L_x_206:
[----:B------:R-:W-:Y:S05]  /*81e0*/  BSYNC B0 ;  /* 0x0000000000007941 */ /* 0x000fea0003800000 */
.L_x_205:
[----:B------:R-:W-:Y:S05]  /*81f0*/  BRA `(.L_x_207) ;  /* 0xfffffff000ac7947 */ /* 0x000fea000383ffff */
.L_x_181:
[----:B0-----:R0:W1:Y:S02]  /*8200*/  SYNCS.PHASECHK.TRANS64.TRYWAIT P0, [R9+URZ], R4 ;  /* 0x00000004090075a7 */ /* 0x001064000800017f */
[----:B-1----:R-:W-:Y:S05]  /*8210*/  @!P0 NANOSLEEP.SYNCS 0x989680 ;  /* 0x009896800000895d */ /* 0x002fea0003900000 */
[----:B------:R-:W1:Y:S02]  /*8220*/  @!P0 SYNCS.PHASECHK.TRANS64 P0, [R9+URZ], R4 ;  /* 0x00000004090085a7 */ /* 0x000e64000800007f */
[----:B-1----:R-:W-:Y:S05]  /*8230*/  @!P0 BRA `(.L_x_181) ;  /* 0xfffffffc00f08947 */ /* 0x002fea000383ffff */
[----:B------:R-:W-:Y:S05]  /*8240*/  BRA `(.L_x_208) ;  /* 0xfffffff000ec7947 */ /* 0x000fea000383ffff */
.L_x_182:
[----:B0-----:R0:W1:Y:S02]  /*8250*/  SYNCS.PHASECHK.TRANS64.TRYWAIT P0, [R8+URZ], R5 ;  /* 0x00000005080075a7 */ /* 0x001064000800017f */
[----:B-1----:R-:W-:Y:S05]  /*8260*/  @!P0 NANOSLEEP.SYNCS 0x989680 ;  /* 0x009896800000895d */ /* 0x002fea0003900000 */
[----:B------:R-:W1:Y:S02]  /*8270*/  @!P0 SYNCS.PHASECHK.TRANS64 P0, [R8+URZ], R5 ;  /* 0x00000005080085a7 */ /* 0x000e64000800007f */
[----:B-1----:R-:W-:Y:S05]  /*8280*/  @!P0 BRA `(.L_x_182) ;  /* 0xfffffffc00f08947 */ /* 0x002fea000383ffff */
[----:B------:R-:W-:Y:S05]  /*8290*/  BRA `(.L_x_209) ;  /* 0xfffffff000fc7947 */ /* 0x000fea000383ffff */
.L_x_183:
[----:B0-----:R0:W1:Y:S02]  /*82a0*/  SYNCS.PHASECHK.TRANS64.TRYWAIT P0, [R9+URZ], R4 ;  /* 0x00000004090075a7 */ /* 0x001064000800017f */
[----:B-1----:R-:W-:Y:S05]  /*82b0*/  @!P0 NANOSLEEP.SYNCS 0x989680 ;  /* 0x009896800000895d */ /* 0x002fea0003900000 */
[----:B------:R-:W1:Y:S02]  /*82c0*/  @!P0 SYNCS.PHASECHK.TRANS64 P0, [R9+URZ], R4 ;  /* 0x00000004090085a7 */ /* 0x000e64000800007f */
[----:B-1----:R-:W-:Y:S05]  /*82d0*/  @!P0 BRA `(.L_x_183) ;  /* 0xfffffffc00f08947 */ /* 0x002fea000383ffff */
[----:B------:R-:W-:Y:S05]  /*82e0*/  BRA `(.L_x_210) ;  /* 0xfffffff4000c7947 */ /* 0x000fea000383ffff */
.L_x_184:
[----:B0-----:R0:W1:Y:S02]  /*82f0*/  SYNCS.PHASECHK.TRANS64.TRYWAIT P0, [R8+URZ], R5 ;  /* 0x00000005080075a7 */ /* 0x001064000800017f */
[----:B-1----:R-:W-:Y:S05]  /*8300*/  @!P0 NANOSLEEP.SYNCS 0x989680 ;  /* 0x009896800000895d */ /* 0x002fea0003900000 */
[----:B------:R-:W1:Y:S02]  /*8310*/  @!P0 SYNCS.PHASECHK.TRANS64 P0, [R8+URZ], R5 ;  /* 0x00000005080085a7 */ /* 0x000e64000800007f */
[----:B-1----:R-:W-:Y:S05]  /*8320*/  @!P0 BRA `(.L_x_184) ;  /* 0xfffffffc00f08947 */ /* 0x002fea000383ffff */
[----:B------:R-:W-:Y:S05]  /*8330*/  BRA `(.L_x_211) ;  /* 0xfffffff4001c7947 */ /* 0x000fea000383ffff */
.L_x_185:
[----:B0-----:R0:W1:Y:S02]  /*8340*/  SYNCS.PHASECHK.TRANS64.TRYWAIT P0, [R9+URZ], R4 ;  /* 0x00000004090075a7 */ /* 0x001064000800017f */
[----:B-1----:R-:W-:Y:S05]  /*8350*/  @!P0 NANOSLEEP.SYNCS 0x989680 ;  /* 0x009896800000895d */ /* 0x002fea0003900000 */
[----:B------:R-:W1:Y:S02]  /*8360*/  @!P0 SYNCS.PHASECHK.TRANS64 P0, [R9+URZ], R4 ;  /* 0x00000004090085a7 */ /* 0x000e64000800007f */
[----:B-1----:R-:W-:Y:S05]  /*8370*/  @!P0 BRA `(.L_x_185) ;  /* 0xfffffffc00f08947 */ /* 0x002fea000383ffff */
[----:B------:R-:W-:Y:S05]  /*8380*/  BRA `(.L_x_212) ;  /* 0xfffffff4002c7947 */ /* 0x000fea000383ffff */
.L_x_186:
[----:B0-----:R0:W1:Y:S02]  /*8390*/  SYNCS.PHASECHK.TRANS64.TRYWAIT P0, [R8+URZ], R5 ;  /* 0x00000005080075a7 */ /* 0x001064000800017f */
[----:B-1----:R-:W-:Y:S05]  /*83a0*/  @!P0 NANOSLEEP.SYNCS 0x989680 ;  /* 0x009896800000895d */ /* 0x002fea0003900000 */
[----:B------:R-:W1:Y:S02]  /*83b0*/  @!P0 SYNCS.PHASECHK.TRANS64 P0, [R8+URZ], R5 ;  /* 0x00000005080085a7 */ /* 0x000e64000800007f */
[----:B-1----:R-:W-:Y:S05]  /*83c0*/  @!P0 BRA `(.L_x_186) ;  /* 0xfffffffc00f08947 */ /* 0x002fea000383ffff */
[----:B------:R-:W-:Y:S05]  /*83d0*/  BRA `(.L_x_213) ;  /* 0xfffffff4003c7947 */ /* 0x000fea000383ffff */
.L_x_187:
[----:B0-----:R0:W1:Y:S02]  /*83e0*/  SYNCS.PHASECHK.TRANS64.TRYWAIT P0, [R9+URZ], R4 ;  /* 0x00000004090075a7 */ /* 0x001064000800017f */
[----:B-1----:R-:W-:Y:S05]  /*83f0*/  @!P0 NANOSLEEP.SYNCS 0x989680 ;  /* 0x009896800000895d */ /* 0x002fea0003900000 */
[----:B------:R-:W1:Y:S02]  /*8400*/  @!P0 SYNCS.PHASECHK.TRANS64 P0, [R9+URZ], R4 ;  /* 0x00000004090085a7 */ /* 0x000e64000800007f */
[----:B-1----:R-:W-:Y:S05]  /*8410*/  @!P0 BRA `(.L_x_187) ;  /* 0xfffffffc00f08947 */ /* 0x002fea000383ffff */
[----:B------:R-:W-:Y:S05]  /*8420*/  BRA `(.L_x_214) ;  /* 0xfffffff4004c7947 */ /* 0x000fea000383ffff */
.L_x_188:
[----:B0-----:R0:W1:Y:S02]  /*8430*/  SYNCS.PHASECHK.TRANS64.TRYWAIT P0, [R8+URZ], R5 ;  /* 0x00000005080075a7 */ /* 0x001064000800017f */
[----:B-1----:R-:W-:Y:S05]  /*8440*/  @!P0 NANOSLEEP.SYNCS 0x989680 ;  /* 0x009896800000895d */ /* 0x002fea0003900000 */
[----:B------:R-:W1:Y:S02]  /*8450*/  @!P0 SYNCS.PHASECHK.TRANS64 P0, [R8+URZ], R5 ;  /* 0x00000005080085a7 */ /* 0x000e64000800007f */
[----:B-1----:R-:W-:Y:S05]  /*8460*/  @!P0 BRA `(.L_x_188) ;  /* 0xfffffffc00f08947 */ /* 0x002fea000383ffff */
[----:B------:R-:W-:Y:S05]  /*8470*/  BRA `(.L_x_215) ;  /* 0xfffffff4005c7947 */ /* 0x000fea000383ffff */
.L_x_189:
[----:B0-----:R0:W1:Y:S02]  /*8480*/  SYNCS.PHASECHK.TRANS64.TRYWAIT P0, [R9+URZ], R4 ;  /* 0x00000004090075a7 */ /* 0x001064000800017f */
[----:B-1----:R-:W-:Y:S05]  /*8490*/  @!P0 NANOSLEEP.SYNCS 0x989680 ;  /* 0x009896800000895d */ /* 0x002fea0003900000 */
[----:B------:R-:W1:Y:S02]  /*84a0*/  @!P0 SYNCS.PHASECHK.TRANS64 P0, [R9+URZ], R4 ;  /* 0x00000004090085a7 */ /* 0x000e64000800007f */
[----:B-1----:R-:W-:Y:S05]  /*84b0*/  @!P0 BRA `(.L_x_189) ;  /* 0xfffffffc00f08947 */ /* 0x002fea000383ffff */
[----:B------:R-:W-:Y:S05]  /*84c0*/  BRA `(.L_x_216) ;  /* 0xfffffff4006c7947 */ /* 0x000fea000383ffff */
.L_x_190:
[----:B0-----:R0:W1:Y:S02]  /*84d0*/  SYNCS.PHASECHK.TRANS64.TRYWAIT P0, [R8+URZ], R5 ;  /* 0x00000005080075a7 */ /* 0x001064000800017f */
[----:B-1----:R-:W-:Y:S05]  /*84e0*/  @!P0 NANOSLEEP.SYNCS 0x989680 ;  /* 0x009896800000895d */ /* 0x002fea0003900000 */
[----:B------:R-:W1:Y:S02]  /*84f0*/  @!P0 SYNCS.PHASECHK.TRANS64 P0, [R8+URZ], R5 ;  /* 0x00000005080085a7 */ /* 0x000e64000800007f */
[----:B-1----:R-:W-:Y:S05]  /*8500*/  @!P0 BRA `(.L_x_190) ;  /* 0xfffffffc00f08947 */ /* 0x002fea000383ffff */
[----:B------:R-:W-:Y:S05]  /*8510*/  BRA `(.L_x_217) ;  /* 0xfffffff4007c7947 */ /* 0x000fea000383ffff */
.L_x_191:
[----:B0-----:R0:W1:Y:S02]  /*8520*/  SYNCS.PHASECHK.TRANS64.TRYWAIT P0, [R9+URZ], R4 ;  /* 0x00000004090075a7 */ /* 0x001064000800017f */
[----:B-1----:R-:W-:Y:S05]  /*8530*/  @!P0 NANOSLEEP.SYNCS 0x989680 ;  /* 0x009896800000895d */ /* 0x002fea0003900000 */
[----:B------:R-:W1:Y:S02]  /*8540*/  @!P0 SYNCS.PHASECHK.TRANS64 P0, [R9+URZ], R4 ;  /* 0x00000004090085a7 */ /* 0x000e64000800007f */
[----:B-1----:R-:W-:Y:S05]  /*8550*/  @!P0 BRA `(.L_x_191) ;  /* 0xfffffffc00f08947 */ /* 0x002fea000383ffff */
[----:B------:R-:W-:Y:S05]  /*8560*/  BRA `(.L_x_218) ;  /* 0xfffffff4008c7947 */ /* 0x000fea000383ffff */
.L_x_192:
[----:B0-----:R0:W1:Y:S02]  /*8570*/  SYNCS.PHASECHK.TRANS64.TRYWAIT P0, [R8+URZ], R5 ;  /* 0x00000005080075a7 */ /* 0x001064000800017f */
[----:B-1----:R-:W-:Y:S05]  /*8580*/  @!P0 NANOSLEEP.SYNCS 0x989680 ;  /* 0x009896800000895d */ /* 0x002fea0003900000 */
[----:B------:R-:W1:Y:S02]  /*8590*/  @!P0 SYNCS.PHASECHK.TRANS64 P0, [R8+URZ], R5 ;  /* 0x00000005080085a7 */ /* 0x000e64000800007f */
[----:B-1----:R-:W-:Y:S05]  /*85a0*/  @!P0 BRA `(.L_x_192) ;  /* 0xfffffffc00f08947 */ /* 0x002fea000383ffff */
[----:B------:R-:W-:Y:S05]  /*85b0*/  BRA `(.L_x_219) ;  /* 0xfffffff4009c7947 */ /* 0x000fea000383ffff */
.L_x_193:
[----:B0-----:R0:W1:Y:S02]  /*85c0*/  SYNCS.PHASECHK.TRANS64.TRYWAIT P0, [R9+URZ], R4 ;  /* 0x00000004090075a7 */ /* 0x001064000800017f */
[----:B-1----:R-:W-:Y:S05]  /*85d0*/  @!P0 NANOSLEEP.SYNCS 0x989680 ;  /* 0x009896800000895d */ /* 0x002fea0003900000 */
[----:B------:R-:W1:Y:S02]  /*85e0*/  @!P0 SYNCS.PHASECHK.TRANS64 P0, [R9+URZ], R4 ;  /* 0x00000004090085a7 */ /* 0x000e64000800007f */
[----:B-1----:R-:W-:Y:S05]  /*85f0*/  @!P0 BRA `(.L_x_193) ;  /* 0xfffffffc00f08947 */ /* 0x002fea000383ffff */
[----:B------:R-:W-:Y:S05]  /*8600*/  BRA `(.L_x_220) ;  /* 0xfffffff400ac7947 */ /* 0x000fea000383ffff */
.L_x_194:
[----:B0-----:R0:W1:Y:S02]  /*8610*/  SYNCS.PHASECHK.TRANS64.TRYWAIT P0, [R8+URZ], R5 ;  /* 0x00000005080075a7 */ /* 0x001064000800017f */
[----:B-1----:R-:W-:Y:S05]  /*8620*/  @!P0 NANOSLEEP.SYNCS 0x989680 ;  /* 0x009896800000895d */ /* 0x002fea0003900000 */
[----:B------:R-:W1:Y:S02]  /*8630*/  @!P0 SYNCS.PHASECHK.TRANS64 P0, [R8+URZ], R5 ;  /* 0x00000005080085a7 */ /* 0x000e64000800007f */
[----:B-1----:R-:W-:Y:S05]  /*8640*/  @!P0 BRA `(.L_x_194) ;  /* 0xfffffffc00f08947 */ /* 0x002fea000383ffff */
[----:B------:R-:W-:Y:S05]  /*8650*/  BRA `(.L_x_221) ;  /* 0xfffffff400bc7947 */ /* 0x000fea000383ffff */
.L_x_195:
[----:B0-----:R0:W1:Y:S02]  /*8660*/  SYNCS.PHASECHK.TRANS64.TRYWAIT P0, [R9+URZ], R4 ;  /* 0x00000004090075a7 */ /* 0x001064000800017f */
[----:B-1----:R-:W-:Y:S05]  /*8670*/  @!P0 NANOSLEEP.SYNCS 0x989680 ;  /* 0x009896800000895d */ /* 0x002fea0003900000 */
[----:B------:R-:W1:Y:S02]  /*8680*/  @!P0 SYNCS.PHASECHK.TRANS64 P0, [R9+URZ], R4 ;  /* 0x00000004090085a7 */ /* 0x000e64000800007f */
[----:B-1----:R-:W-:Y:S05]  /*8690*/  @!P0 BRA `(.L_x_195) ;  /* 0xfffffffc00f08947 */ /* 0x002fea000383ffff */
[----:B------:R-:W-:Y:S05]  /*86a0*/  BRA `(.L_x_222) ;  /* 0xfffffff400cc7947 */ /* 0x000fea000383ffff */
.L_x_196:
[----:B0-----:R0:W1:Y:S02]  /*86b0*/  SYNCS.PHASECHK.TRANS64.TRYWAIT P0, [R8+URZ], R5 ;  /* 0x00000005080075a7 */ /* 0x001064000800017f */
[----:B-1----:R-:W-:Y:S05]  /*86c0*/  @!P0 NANOSLEEP.SYNCS 0x989680 ;  /* 0x009896800000895d */ /* 0x002fea0003900000 */
[----:B------:R-:W1:Y:S02]  /*86d0*/  @!P0 SYNCS.PHASECHK.TRANS64 P0, [R8+URZ], R5 ;  /* 0x00000005080085a7 */ /* 0x000e64000800007f */
[----:B-1----:R-:W-:Y:S05]  /*86e0*/  @!P0 BRA `(.L_x_196) ;  /* 0xfffffffc00f08947 */ /* 0x002fea000383ffff */
[----:B------:R-:W-:Y:S05]  /*86f0*/  BRA `(.L_x_223) ;  /* 0xfffffff400dc7947 */ /* 0x000fea000383ffff */
.L_x_197:
[----:B-1----:R1:W2:Y:S02]  /*8700*/  SYNCS.PHASECHK.TRANS64.TRYWAIT P0, [R11+URZ], R6 ;  /* 0x000000060b0075a7 */ /* 0x0022a4000800017f */
[----:B--2---:R-:W-:Y:S05]  /*8710*/  @!P0 NANOSLEEP.SYNCS 0x989680 ;  /* 0x009896800000895d */ /* 0x004fea0003900000 */
[----:B------:R-:W2:Y:S02]  /*8720*/  @!P0 SYNCS.PHASECHK.TRANS64 P0, [R11+URZ], R6 ;  /* 0x000000060b0085a7 */ /* 0x000ea4000800007f */
[----:B--2---:R-:W-:Y:S05]  /*8730*/  @!P0 BRA `(.L_x_197) ;  /* 0xfffffffc00f08947 */ /* 0x004fea000383ffff */
[----:B------:R-:W-:Y:S05]  /*8740*/  BRA `(.L_x_224) ;  /* 0xfffffff400e47947 */ /* 0x000fea000383ffff */
.L_x_225:
[----:B------:R-:W-:-:S00]  /*8750*/  BRA `(.L_x_225) ;  /* 0xfffffffc00fc7947 */ /* 0x000fc0000383ffff */
[----:B------:R-:W-:-:S00]  /*8760*/  NOP ;  /* 0x0000000000007918 */ /* 0x000fc00000000000 */
        /* <DEDUP_REMOVED lines=9> */
.L_x_226:


//--------------------- .nv.global.init           --------------------------
	.section	.nv.global.init,"aw",@progbits
.nv.global.init:
	.type		$str$22,@object
	.size		$str$22,($str$23 - $str$22)
$str$22:
        /*0000*/ 	.byte	0x6b, 0x5f, 0x74, 0x69, 0x6c, 0x65, 0x5f, 0x63, 0x6f, 0x75, 0x6e, 0x74, 0x20, 0x3e, 0x3d, 0x20
        /*0010*/ 	.byte	0x31, 0x00
	.type		$str$23,@object
	.size		$str$23,(__unnamed_1 - $str$23)
$str$23:
        /*0012*/ 	.byte	0x2f, 0x74, 0x6d, 0x70, 0x2f, 0x63, 0x75, 0x74, 0x6c, 0x61, 0x73, 0x73, 0x5f, 0x73, 0x77, 0x65
        /*0022*/ 	.byte	0x65, 0x70, 0x5f, 0x73, 0x72, 0x63, 0x2f, 0x69, 0x6e, 0x63, 0x6c, 0x75, 0x64, 0x65, 0x2f, 0x63
        /*0032*/ 	.byte	0x75, 0x74, 0x6c, 0x61, 0x73, 0x73, 0x2f, 0x67, 0x65, 0x6d, 0x6d, 0x2f, 0x63, 0x6f, 0x6c, 0x6c
        /*0042*/ 	.byte	0x65, 0x63, 0x74, 0x69, 0x76, 0x65, 0x2f, 0x73, 0x6d, 0x39, 0x30, 0x5f, 0x6d, 0x6d, 0x61, 0x5f
        /*0052*/ 	.byte	0x74, 0x6d, 0x61, 0x5f, 0x67, 0x6d, 0x6d, 0x61, 0x5f, 0x73, 0x73, 0x5f, 0x77, 0x61, 0x72, 0x70
        /*0062*/ 	.byte	0x73, 0x70, 0x65, 0x63, 0x69, 0x61, 0x6c, 0x69, 0x7a, 0x65, 0x64, 0x2e, 0x68, 0x70, 0x70, 0x00
	.type		__unnamed_1,@object
	.size		__unnamed_1,(.L_0 - __unnamed_1)
__unnamed_1:
        /*0072*/ 	.byte	0x76, 0x6f, 0x69, 0x64, 0x20, 0x63, 0x75, 0x74, 0x6c, 0x61, 0x73, 0x73, 0x3a, 0x3a, 0x67, 0x65
        /* <DEDUP_REMOVED lines=179> */
        /*0bb2*/ 	.byte	0x65, 0x6e, 0x74, 0x69, 0x74, 0x79, 0x5d, 0x00
.L_0:


//--------------------- .nv.shared._ZN7cutlass13device_kernelINS_4gemm6kernel13GemmUniversalIN4cute5tupleIJiiiiEEENS1_10collective13CollectiveMmaINS1_34MainloopSm90TmaGmmaWarpSpecializedILi18ENS5_IJNS4_1CILi1EEESB_SB_EEENS1_32KernelTmaWarpSpecializedPingpongEEENS5_IJNSA_ILi64EEENSA_ILi128EEENSA_ILi32EEEEEENS_6half_tENS5_IJlSB_lEEESJ_SK_NS4_8TiledMMAINS4_8MMA_AtomIJNS4_4SM904GMMA26MMA_64x128x16_F32F16F16_SSILNSO_5MajorE0ELSQ_0ELNSO_7ScaleInE1ELSR_1EEEEEENS4_6LayoutISC_NS5_IJNSA_ILi0EEESV_SV_EEEEENS5_IJNS4_10UnderscoreESY_SY_EEEEENS4_13SM90_TMA_LOADENS4_14ComposedLayoutINS4_7SwizzleILi2ELi4ELi3EEENS4_18smem_ptr_flag_bitsILi16EEENSU_INS5_IJNSA_ILi8EEESH_EEENS5_IJSH_SB_EEEEEEEvNS4_8identityES11_S1B_vS1C_EENS_8epilogue10collective6detail29Sm90TmaWarpSpecializedAdapterINS1F_15DefaultEpilogueISJ_SK_SK_NS1E_6thread17LinearCombinationISJ_Li1EffLNS1J_9ScaleType4KindE0ELNS_15FloatRoundStyleE2ESJ_EENS1_15EpilogueDefaultEEEEEvvEEEEvNT_6ParamsE --------------------------
	.section	.nv.shared._ZN7cutlass13device_kernelINS_4gemm6kernel13GemmUniversalIN4cute5tupleIJiiiiEEENS1_10collective13CollectiveMmaINS1_34MainloopSm90TmaGmmaWarpSpecializedILi18ENS5_IJNS4_1CILi1EEESB_SB_EEENS1_32KernelTmaWarpSpecializedPingpongEEENS5_IJNSA_ILi64EEENSA_ILi128EEENSA_ILi32EEEEEENS_6half_tENS5_IJlSB_lEEESJ_SK_NS4_8TiledMMAINS4_8MMA_AtomIJNS4_4SM904GMMA26MMA_64x128x16_F32F16F16_SSILNSO_5MajorE0ELSQ_0ELNSO_7ScaleInE1ELSR_1EEEEEENS4_6LayoutISC_NS5_IJNSA_ILi0EEESV_SV_EEEEENS5_IJNS4_10UnderscoreESY_SY_EEEEENS4_13SM90_TMA_LOADENS4_14ComposedLayoutINS4_7SwizzleILi2ELi4ELi3EEENS4_18smem_ptr_flag_bitsILi16EEENSU_INS5_IJNSA_ILi8EEESH_EEENS5_IJSH_SB_EEEEEEEvNS4_8identityES11_S1B_vS1C_EENS_8epilogue10collective6detail29Sm90TmaWarpSpecializedAdapterINS1F_15DefaultEpilogueISJ_SK_SK_NS1E_6thread17LinearCombinationISJ_Li1EffLNS1J_9ScaleType4KindE0ELNS_15FloatRoundStyleE2ESJ_EENS1_15EpilogueDefaultEEEEEvvEEEEvNT_6ParamsE,"aw",@nobits
	.sectionflags	@""
	.align	16
	.zero		1024


//--------------------- .nv.shared.reserved.0     --------------------------
	.section	.nv.shared.reserved.0,"aw",@nobits
	.weak		__nv_reservedSMEM_offset_0_alias
	.size		__nv_reservedSMEM_offset_0_alias, 0, 0
	.other		__nv_reservedSMEM_offset_0_alias,@"STO_CUDA_RESERVED_SHARED STV_DEFAULT"
__nv_reservedSMEM_offset_0_alias:
	.zero		0


//--------------------- .nv.global                --------------------------
	.section	.nv.global,"aw",@nobits
.nv.global:
	.type		_ZN39_INTERNAL_f65b51e5_4_k_cu_9b4b0c05_29794cute1_E,@object
	.size		_ZN39_INTERNAL_f65b51e5_4_k_cu_9b4b0c05_29794cute1_E,(_ZN39_INTERNAL_f65b51e5_4_k_cu_9b4b0c05_29794cuda3std3__45__cpo6cbeginE - _ZN39_INTERNAL_f65b51e5_4_k_cu_9b4b0c05_29794cute1_E)
_ZN39_INTERNAL_f65b51e5_4_k_cu_9b4b0c05_29794cute1_E:
	.zero		1
	.type		_ZN39_INTERNAL_f65b51e5_4_k_cu_9b4b0c05_29794cuda3std3__45__cpo6cbeginE,@object
	.size		_ZN39_INTERNAL_f65b51e5_4_k_cu_9b4b0c05_29794cuda3std3__45__cpo6cbeginE,(_ZN39_INTERNAL_f65b51e5_4_k_cu_9b4b0c05_29794cuda3std3__48in_placeE - _ZN39_INTERNAL_f65b51e5_4_k_cu_9b4b0c05_29794cuda3std3__45__cpo6cbeginE)
_ZN39_INTERNAL_f65b51e5_4_k_cu_9b4b0c05_29794cuda3std3__45__cpo6cbeginE:
	.zero		1
	.type		_ZN39_INTERNAL_f65b51e5_4_k_cu_9b4b0c05_29794cuda3std3__48in_placeE,@object
	.size		_ZN39_INTERNAL_f65b51e5_4_k_cu_9b4b0c05_29794cuda3std3__48in_placeE,(_ZN39_INTERNAL_f65b51e5_4_k_cu_9b4b0c05_29794cuda3std6ranges3__45__cpo9iter_moveE - _ZN39_INTERNAL_f65b51e5_4_k_cu_9b4b0c05_29794cuda3std3__48in_placeE)
_ZN39_INTERNAL_f65b51e5_4_k_cu_9b4b0c05_29794cuda3std3__48in_placeE:
	.zero		1
	.type		_ZN39_INTERNAL_f65b51e5_4_k_cu_9b4b0c05_29794cuda3std6ranges3__45__cpo9iter_moveE,@object
	.size		_ZN39_INTERNAL_f65b51e5_4_k_cu_9b4b0c05_29794cuda3std6ranges3__45__cpo9iter_moveE,(_ZN39_INTERNAL_f65b51e5_4_k_cu_9b4b0c05_29794cuda3std3__45__cpo5beginE - _ZN39_INTERNAL_f65b51e5_4_k_cu_9b4b0c05_29794cuda3std6ranges3__45__cpo9iter_moveE)
_ZN39_INTERNAL_f65b51e5_4_k_cu_9b4b0c05_29794cuda3std6ranges3__45__cpo9iter_moveE:
	.zero		1
	.type		_ZN39_INTERNAL_f65b51e5_4_k_cu_9b4b0c05_29794cuda3std3__45__cpo5beginE,@object
	.size		_ZN39_INTERNAL_f65b51e5_4_k_cu_9b4b0c05_29794cuda3std3__45__cpo5beginE,(_ZN39_INTERNAL_f65b51e5_4_k_cu_9b4b0c05_29794cuda3std3__441_GLOBAL__N__f65b51e5_4_k_cu_9b4b0c05_29796ignoreE - _ZN39_INTERNAL_f65b51e5_4_k_cu_9b4b0c05_29794cuda3std3__45__cpo5beginE)
_ZN39_INTERNAL_f65b51e5_4_k_cu_9b4b0c05_29794cuda3std3__45__cpo5beginE:
	.zero		1
	.type		_ZN39_INTERNAL_f65b51e5_4_k_cu_9b4b0c05_29794cuda3std3__441_GLOBAL__N__f65b51e5_4_k_cu_9b4b0c05_29796ignoreE,@object
	.size		_ZN39_INTERNAL_f65b51e5_4_k_cu_9b4b0c05_29794cuda3std3__441_GLOBAL__N__f65b51e5_4_k_cu_9b4b0c05_29796ignoreE,(_ZN39_INTERNAL_f65b51e5_4_k_cu_9b4b0c05_29794cute7productE - _ZN39_INTERNAL_f65b51e5_4_k_cu_9b4b0c05_29794cuda3std3__441_GLOBAL__N__f65b51e5_4_k_cu_9b4b0c05_29796ignoreE)
_ZN39_INTERNAL_f65b51e5_4_k_cu_9b4b0c05_29794cuda3std3__441_GLOBAL__N__f65b51e5_4_k_cu_9b4b0c05_29796ignoreE:
	.zero		1
	.type		_ZN39_INTERNAL_f65b51e5_4_k_cu_9b4b0c05_29794cute7productE,@object
	.size		_ZN39_INTERNAL_f65b51e5_4_k_cu_9b4b0c05_29794cute7productE,(_ZN39_INTERNAL_f65b51e5_4_k_cu_9b4b0c05_29794cuda3std3__45__cpo3endE - _ZN39_INTERNAL_f65b51e5_4_k_cu_9b4b0c05_29794cute7productE)
_ZN39_INTERNAL_f65b51e5_4_k_cu_9b4b0c05_29794cute7productE:
	.zero		1
	.type		_ZN39_INTERNAL_f65b51e5_4_k_cu_9b4b0c05_29794cuda3std3__45__cpo3endE,@object
	.size		_ZN39_INTERNAL_f65b51e5_4_k_cu_9b4b0c05_29794cuda3std3__45__cpo3endE,(_ZN39_INTERNAL_f65b51e5_4_k_cu_9b4b0c05_29794cuda3std3__419piecewise_constructE - _ZN39_INTERNAL_f65b51e5_4_k_cu_9b4b0c05_29794cuda3std3__45__cpo3endE)
_ZN39_INTERNAL_f65b51e5_4_k_cu_9b4b0c05_29794cuda3std3__45__cpo3endE:
	.zero		1
	.type		_ZN39_INTERNAL_f65b51e5_4_k_cu_9b4b0c05_29794cuda3std3__419piecewise_constructE,@object
	.size		_ZN39_INTERNAL_f65b51e5_4_k_cu_9b4b0c05_29794cuda3std3__419piecewise_constructE,(_ZN39_INTERNAL_f65b51e5_4_k_cu_9b4b0c05_29794cuda3std3__45__cpo4cendE - _ZN39_INTERNAL_f65b51e5_4_k_cu_9b4b0c05_29794cuda3std3__419piecewise_constructE)
_ZN39_INTERNAL_f65b51e5_4_k_cu_9b4b0c05_29794cuda3std3__419piecewise_constructE:
	.zero		1
	.type		_ZN39_INTERNAL_f65b51e5_4_k_cu_9b4b0c05_29794cuda3std3__45__cpo4cendE,@object
	.size		_ZN39_INTERNAL_f65b51e5_4_k_cu_9b4b0c05_29794cuda3std3__45__cpo4cendE,(_ZN39_INTERNAL_f65b51e5_4_k_cu_9b4b0c05_29794cuda3std6ranges3__45__cpo4swapE - _ZN39_INTERNAL_f65b51e5_4_k_cu_9b4b0c05_29794cuda3std3__45__cpo4cendE)
_ZN39_INTERNAL_f65b51e5_4_k_cu_9b4b0c05_29794cuda3std3__45__cpo4cendE:
	.zero		1
	.type		_ZN39_INTERNAL_f65b51e5_4_k_cu_9b4b0c05_29794cuda3std6ranges3__45__cpo4swapE,@object
	.size		_ZN39_INTERNAL_f65b51e5_4_k_cu_9b4b0c05_29794cuda3std6ranges3__45__cpo4swapE,(.L_8 - _ZN39_INTERNAL_f65b51e5_4_k_cu_9b4b0c05_29794cuda3std6ranges3__45__cpo4swapE)
_ZN39_INTERNAL_f65b51e5_4_k_cu_9b4b0c05_29794cuda3std6ranges3__45__cpo4swapE:
	.zero		1
.L_8:


//--------------------- .nv.constant0._ZN7cutlass13device_kernelINS_4gemm6kernel13GemmUniversalIN4cute5tupleIJiiiiEEENS1_10collective13CollectiveMmaINS1_34MainloopSm90TmaGmmaWarpSpecializedILi18ENS5_IJNS4_1CILi1EEESB_SB_EEENS1_32KernelTmaWarpSpecializedPingpongEEENS5_IJNSA_ILi64EEENSA_ILi128EEENSA_ILi32EEEEEENS_6half_tENS5_IJlSB_lEEESJ_SK_NS4_8TiledMMAINS4_8MMA_AtomIJNS4_4SM904GMMA26MMA_64x128x16_F32F16F16_SSILNSO_5MajorE0ELSQ_0ELNSO_7ScaleInE1ELSR_1EEEEEENS4_6LayoutISC_NS5_IJNSA_ILi0EEESV_SV_EEEEENS5_IJNS4_10UnderscoreESY_SY_EEEEENS4_13SM90_TMA_LOADENS4_14ComposedLayoutINS4_7SwizzleILi2ELi4ELi3EEENS4_18smem_ptr_flag_bitsILi16EEENSU_INS5_IJNSA_ILi8EEESH_EEENS5_IJSH_SB_EEEEEEEvNS4_8identityES11_S1B_vS1C_EENS_8epilogue10collective6detail29Sm90TmaWarpSpecializedAdapterINS1F_15DefaultEpilogueISJ_SK_SK_NS1E_6thread17LinearCombinationISJ_Li1EffLNS1J_9ScaleType4KindE0ELNS_15FloatRoundStyleE2ESJ_EENS1_15EpilogueDefaultEEEEEvvEEEEvNT_6ParamsE --------------------------
	.section	.nv.constant0._ZN7cutlass13device_kernelINS_4gemm6kernel13GemmUniversalIN4cute5tupleIJiiiiEEENS1_10collective13CollectiveMmaINS1_34MainloopSm90TmaGmmaWarpSpecializedILi18ENS5_IJNS4_1CILi1EEESB_SB_EEENS1_32KernelTmaWarpSpecializedPingpongEEENS5_IJNSA_ILi64EEENSA_ILi128EEENSA_ILi32EEEEEENS_6half_tENS5_IJlSB_lEEESJ_SK_NS4_8TiledMMAINS4_8MMA_AtomIJNS4_4SM904GMMA26MMA_64x128x16_F32F16F16_SSILNSO_5MajorE0ELSQ_0ELNSO_7ScaleInE1ELSR_1EEEEEENS4_6LayoutISC_NS5_IJNSA_ILi0EEESV_SV_EEEEENS5_IJNS4_10UnderscoreESY_SY_EEEEENS4_13SM90_TMA_LOADENS4_14ComposedLayoutINS4_7SwizzleILi2ELi4ELi3EEENS4_18smem_ptr_flag_bitsILi16EEENSU_INS5_IJNSA_ILi8EEESH_EEENS5_IJSH_SB_EEEEEEEvNS4_8identityES11_S1B_vS1C_EENS_8epilogue10collective6detail29Sm90TmaWarpSpecializedAdapterINS1F_15DefaultEpilogueISJ_SK_SK_NS1E_6thread17LinearCombinationISJ_Li1EffLNS1J_9ScaleType4KindE0ELNS_15FloatRoundStyleE2ESJ_EENS1_15EpilogueDefaultEEEEEvvEEEEvNT_6ParamsE,"a",@progbits
	.sectionflags	@""
	.align	4
.nv.constant0._ZN7cutlass13device_kernelINS_4gemm6kernel13GemmUniversalIN4cute5tupleIJiiiiEEENS1_10collective13CollectiveMmaINS1_34MainloopSm90TmaGmmaWarpSpecializedILi18ENS5_IJNS4_1CILi1EEESB_SB_EEENS1_32KernelTmaWarpSpecializedPingpongEEENS5_IJNSA_ILi64EEENSA_ILi128EEENSA_ILi32EEEEEENS_6half_tENS5_IJlSB_lEEESJ_SK_NS4_8TiledMMAINS4_8MMA_AtomIJNS4_4SM904GMMA26MMA_64x128x16_F32F16F16_SSILNSO_5MajorE0ELSQ_0ELNSO_7ScaleInE1ELSR_1EEEEEENS4_6LayoutISC_NS5_IJNSA_ILi0EEESV_SV_EEEEENS5_IJNS4_10UnderscoreESY_SY_EEEEENS4_13SM90_TMA_LOADENS4_14ComposedLayoutINS4_7SwizzleILi2ELi4ELi3EEENS4_18smem_ptr_flag_bitsILi16EEENSU_INS5_IJNSA_ILi8EEESH_EEENS5_IJSH_SB_EEEEEEEvNS4_8identityES11_S1B_vS1C_EENS_8epilogue10collective6detail29Sm90TmaWarpSpecializedAdapterINS1F_15DefaultEpilogueISJ_SK_SK_NS1E_6thread17LinearCombinationISJ_Li1EffLNS1J_9ScaleType4KindE0ELNS_15FloatRoundStyleE2ESJ_EENS1_15EpilogueDefaultEEEEEvvEEEEvNT_6ParamsE:
	.zero		1664


//--------------------- SYMBOLS --------------------------

	.type		.nv.reservedSmem.offset0,@object
	.size		.nv.reservedSmem.offset0,0x4
	.type		__assertfail,@function
